def matmul_kernel(
    a_ptr,
    b_ptr,
    c_ptr,
    M,
    N,
    K,
    stride_am,
    stride_ak,
    stride_bk,
    stride_bn,
    stride_cm,
    stride_cn,
    BLOCK_M: tl.constexpr,
    BLOCK_N: tl.constexpr,
    BLOCK_K: tl.constexpr,
    GROUP_M: tl.constexpr,
):
    pid = tl.program_id(axis=0)
    num_pid_m = tl.cdiv(M, BLOCK_M)
    num_pid_n = tl.cdiv(N, BLOCK_N)
    num_pid_in_group = GROUP_M * num_pid_n
    group_id = pid // num_pid_in_group
    first_pid_m = group_id * GROUP_M
    group_size_m = min(num_pid_m - first_pid_m, GROUP_M)
    pid_m = first_pid_m + ((pid % num_pid_in_group) % group_size_m)
    pid_n = (pid % num_pid_in_group) // group_size_m

    offs_am = (pid_m * BLOCK_M + tl.arange(0, BLOCK_M)) % M
    offs_bn = (pid_n * BLOCK_N + tl.arange(0, BLOCK_N)) % N
    offs_k = tl.arange(0, BLOCK_K)
    a_ptrs = a_ptr + offs_am[:, None] * stride_am + offs_k[None, :] * stride_ak
    b_ptrs = b_ptr + offs_k[:, None] * stride_bk + offs_bn[None, :] * stride_bn

    acc = tl.zeros((BLOCK_M, BLOCK_N), dtype=tl.float32)
    for kk in range(0, tl.cdiv(K, BLOCK_K)):
        a = tl.load(a_ptrs, mask=offs_k[None, :] < K - kk * BLOCK_K, other=0.0)
        b = tl.load(b_ptrs, mask=offs_k[:, None] < K - kk * BLOCK_K, other=0.0)
        acc = tl.dot(a, b, acc)
        a_ptrs += BLOCK_K * stride_ak
        b_ptrs += BLOCK_K * stride_bk

    c = acc.to(c_ptr.dtype.element_ty)
    offs_cm = pid_m * BLOCK_M + tl.arange(0, BLOCK_M)
    offs_cn = pid_n * BLOCK_N + tl.arange(0, BLOCK_N)
    c_ptrs = c_ptr + offs_cm[:, None] * stride_cm + offs_cn[None, :] * stride_cn
    mask = (offs_cm[:, None] < M) & (offs_cn[None, :] < N)
    tl.store(c_ptrs, c, mask=mask)

# config = {"BLOCK_K": 32, "BLOCK_M": 256, "BLOCK_N": 128, "GROUP_M": 8, "arch": "sm_100", "dtype": "fp8e4m3", "num_ctas": 4, "num_stages": 3, "num_warps": 4}
# arch = sm_100


// ===== COMPILED SASS (sm_100a) =====

	.target	sm_100a

	.elftype	@"ET_EXEC"


//--------------------- .note.nv.tkinfo           --------------------------
	.section	.note.nv.tkinfo,"",@"SHT_NOTE"
	.sectionflags	@"SHF_NOTE_NV_TKINFO"
	.tkinfo
        /*0018*/ 	.word	0x00000081
        /*0030*/ 	.string	""
        /*0030*/ 	.string	"ptxas-blackwell"
        /*0030*/ 	.string	"Cuda compilation tools, release 12.9, V12.9.86"
        /*0030*/ 	.string	"Build cuda_12.9.r12.9/compiler.36037853_0"
        /*0030*/ 	.string	"-v  -suppress-debug-info  -lineinfo  -arch sm_100a "



//--------------------- .note.nv.cuver            --------------------------
	.section	.note.nv.cuver,"",@"SHT_NOTE"
	.sectionflags	@"SHF_NOTE_NV_CUVER"
        /*0018*/ 	.short	0x0001
        /*001a*/ 	.short	0x0064
        /*001c*/ 	.short	0x0001
        /*001e*/ 	.short	0x0000
        /*0020*/ 	.short	0x0001
        /*0022*/ 	.short	0x0000


//--------------------- .nv.info                  --------------------------
	.section	.nv.info,"",@"SHT_CUDA_INFO"
	.align	4


	//----- nvinfo : EIATTR_REGCOUNT
	.align		4
        /*0000*/ 	.byte	0x04, 0x2f
        /*0002*/ 	.short	(.L_4 - .L_3)
	.align		4
.L_3:
        /*0004*/ 	.word	index@(matmul_kernel)
        /*0008*/ 	.word	0x000000ee


	//----- nvinfo : EIATTR_FRAME_SIZE
	.align		4
.L_4:
        /*000c*/ 	.byte	0x04, 0x11
        /*000e*/ 	.short	(.L_6 - .L_5)
	.align		4
.L_5:
        /*0010*/ 	.word	index@($__internal_2_$__cuda_sm10x_tcgen05_guardrail_trap_unallocated_columns_being_dealloced)
        /*0014*/ 	.word	0x00000000


	//----- nvinfo : EIATTR_FRAME_SIZE
	.align		4
.L_6:
        /*0018*/ 	.byte	0x04, 0x11
        /*001a*/ 	.short	(.L_8 - .L_7)
	.align		4
.L_7:
        /*001c*/ 	.word	index@($__internal_1_$__cuda_sm10x_tcgen05_guardrail_trap_phase_invalid_during_alloc)
        /*0020*/ 	.word	0x00000000


	//----- nvinfo : EIATTR_FRAME_SIZE
	.align		4
.L_8:
        /*0024*/ 	.byte	0x04, 0x11
        /*0026*/ 	.short	(.L_10 - .L_9)
	.align		4
.L_9:
        /*0028*/ 	.word	index@($__internal_0_$__cuda_sm10x_tcgen05_guardrail_trap_col_being_dealloced_not_returned_by_alloc)
        /*002c*/ 	.word	0x00000000


	//----- nvinfo : EIATTR_FRAME_SIZE
	.align		4
.L_10:
        /*0030*/ 	.byte	0x04, 0x11
        /*0032*/ 	.short	(.L_12 - .L_11)
	.align		4
.L_11:
        /*0034*/ 	.word	index@(matmul_kernel)
        /*0038*/ 	.word	0x00000000


	//----- nvinfo : EIATTR_MIN_STACK_SIZE
	.align		4
.L_12:
        /*003c*/ 	.byte	0x04, 0x12
        /*003e*/ 	.short	(.L_14 - .L_13)
	.align		4
.L_13:
        /*0040*/ 	.word	index@(matmul_kernel)
        /*0044*/ 	.word	0x00000000
.L_14:


//--------------------- .nv.info.matmul_kernel    --------------------------
	.section	.nv.info.matmul_kernel,"",@"SHT_CUDA_INFO"
	.sectionflags	@""
	.align	4


	//----- nvinfo : EIATTR_CUDA_API_VERSION
	.align		4
        /*0000*/ 	.byte	0x04, 0x37
        /*0002*/ 	.short	(.L_16 - .L_15)
.L_15:
        /*0004*/ 	.word	0x00000081


	//----- nvinfo : EIATTR_KPARAM_INFO
	.align		4
.L_16:
        /*0008*/ 	.byte	0x04, 0x17
        /*000a*/ 	.short	(.L_18 - .L_17)
.L_17:
        /*000c*/ 	.word	0x00000000
        /*0010*/ 	.short	0x000d
        /*0012*/ 	.short	0x0048
        /*0014*/ 	.byte	0x00, 0xf4, 0x21, 0x00


	//----- nvinfo : EIATTR_KPARAM_INFO
	.align		4
.L_18:
        /*0018*/ 	.byte	0x04, 0x17
        /*001a*/ 	.short	(.L_20 - .L_19)
.L_19:
        /*001c*/ 	.word	0x00000000
        /*0020*/ 	.short	0x000c
        /*0022*/ 	.short	0x0040
        /*0024*/ 	.byte	0x00, 0xf4, 0x21, 0x00


	//----- nvinfo : EIATTR_KPARAM_INFO
	.align		4
.L_20:
        /*0028*/ 	.byte	0x04, 0x17
        /*002a*/ 	.short	(.L_22 - .L_21)
.L_21:
        /*002c*/ 	.word	0x00000000
        /*0030*/ 	.short	0x000b
        /*0032*/ 	.short	0x0038
        /*0034*/ 	.byte	0x00, 0xf0, 0x11, 0x00


	//----- nvinfo : EIATTR_KPARAM_INFO
	.align		4
.L_22:
        /*0038*/ 	.byte	0x04, 0x17
        /*003a*/ 	.short	(.L_24 - .L_23)
.L_23:
        /*003c*/ 	.word	0x00000000
        /*0040*/ 	.short	0x000a
        /*0042*/ 	.short	0x0034
        /*0044*/ 	.byte	0x00, 0xf0, 0x11, 0x00


	//----- nvinfo : EIATTR_KPARAM_INFO
	.align		4
.L_24:
        /*0048*/ 	.byte	0x04, 0x17
        /*004a*/ 	.short	(.L_26 - .L_25)
.L_25:
        /*004c*/ 	.word	0x00000000
        /*0050*/ 	.short	0x0009
        /*0052*/ 	.short	0x0030
        /*0054*/ 	.byte	0x00, 0xf0, 0x11, 0x00


	//----- nvinfo : EIATTR_KPARAM_INFO
	.align		4
.L_26:
        /*0058*/ 	.byte	0x04, 0x17
        /*005a*/ 	.short	(.L_28 - .L_27)
.L_27:
        /*005c*/ 	.word	0x00000000
        /*0060*/ 	.short	0x0008
        /*0062*/ 	.short	0x002c
        /*0064*/ 	.byte	0x00, 0xf0, 0x11, 0x00


	//----- nvinfo : EIATTR_KPARAM_INFO
	.align		4
.L_28:
        /*0068*/ 	.byte	0x04, 0x17
        /*006a*/ 	.short	(.L_30 - .L_29)
.L_29:
        /*006c*/ 	.word	0x00000000
        /*0070*/ 	.short	0x0007
        /*0072*/ 	.short	0x0028
        /*0074*/ 	.byte	0x00, 0xf0, 0x11, 0x00


	//----- nvinfo : EIATTR_KPARAM_INFO
	.align		4
.L_30:
        /*0078*/ 	.byte	0x04, 0x17
        /*007a*/ 	.short	(.L_32 - .L_31)
.L_31:
        /*007c*/ 	.word	0x00000000
        /*0080*/ 	.short	0x0006
        /*0082*/ 	.short	0x0024
        /*0084*/ 	.byte	0x00, 0xf0, 0x11, 0x00


	//----- nvinfo : EIATTR_KPARAM_INFO
	.align		4
.L_32:
        /*0088*/ 	.byte	0x04, 0x17
        /*008a*/ 	.short	(.L_34 - .L_33)
.L_33:
        /*008c*/ 	.word	0x00000000
        /*0090*/ 	.short	0x0005
        /*0092*/ 	.short	0x0020
        /*0094*/ 	.byte	0x00, 0xf0, 0x11, 0x00


	//----- nvinfo : EIATTR_KPARAM_INFO
	.align		4
.L_34:
        /*0098*/ 	.byte	0x04, 0x17
        /*009a*/ 	.short	(.L_36 - .L_35)
.L_35:
        /*009c*/ 	.word	0x00000000
        /*00a0*/ 	.short	0x0004
        /*00a2*/ 	.short	0x001c
        /*00a4*/ 	.byte	0x00, 0xf0, 0x11, 0x00


	//----- nvinfo : EIATTR_KPARAM_INFO
	.align		4
.L_36:
        /*00a8*/ 	.byte	0x04, 0x17
        /*00aa*/ 	.short	(.L_38 - .L_37)
.L_37:
        /*00ac*/ 	.word	0x00000000
        /*00b0*/ 	.short	0x0003
        /*00b2*/ 	.short	0x0018
        /*00b4*/ 	.byte	0x00, 0xf0, 0x11, 0x00


	//----- nvinfo : EIATTR_KPARAM_INFO
	.align		4
.L_38:
        /*00b8*/ 	.byte	0x04, 0x17
        /*00ba*/ 	.short	(.L_40 - .L_39)
.L_39:
        /*00bc*/ 	.word	0x00000000
        /*00c0*/ 	.short	0x0002
        /*00c2*/ 	.short	0x0010
        /*00c4*/ 	.byte	0x00, 0xf4, 0x21, 0x00


	//----- nvinfo : EIATTR_KPARAM_INFO
	.align		4
.L_40:
        /*00c8*/ 	.byte	0x04, 0x17
        /*00ca*/ 	.short	(.L_42 - .L_41)
.L_41:
        /*00cc*/ 	.word	0x00000000
        /*00d0*/ 	.short	0x0001
        /*00d2*/ 	.short	0x0008
        /*00d4*/ 	.byte	0x00, 0xf4, 0x21, 0x00


	//----- nvinfo : EIATTR_KPARAM_INFO
	.align		4
.L_42:
        /*00d8*/ 	.byte	0x04, 0x17
        /*00da*/ 	.short	(.L_44 - .L_43)
.L_43:
        /*00dc*/ 	.word	0x00000000
        /*00e0*/ 	.short	0x0000
        /*00e2*/ 	.short	0x0000
        /*00e4*/ 	.byte	0x00, 0xf4, 0x21, 0x00


	//----- nvinfo : EIATTR_EXPLICIT_CLUSTER
	.align		4
.L_44:
        /*00e8*/ 	.byte	0x01, 0x3e
	.zero		2


	//----- nvinfo : EIATTR_CTA_PER_CLUSTER
	.align		4
        /*00ec*/ 	.byte	0x04, 0x3d
        /*00ee*/ 	.short	(.L_46 - .L_45)
.L_45:
        /*00f0*/ 	.word	0x00000004
        /*00f4*/ 	.word	0x00000001
        /*00f8*/ 	.word	0x00000001


	//----- nvinfo : EIATTR_AT_ENTRY_FRAGMENTS
	.align		4
.L_46:
        /*00fc*/ 	.byte	0x04, 0x4f
        /*00fe*/ 	.short	(.L_48 - .L_47)


	//   ....[0]....
.L_47:
        /*0100*/ 	.word	0x00000004


	//----- nvinfo : EIATTR_RESERVED_SMEM_USED
	.align		4
.L_48:
        /*0104*/ 	.byte	0x01, 0x41
	.zero		2


	//----- nvinfo : EIATTR_SPARSE_MMA_MASK
	.align		4
        /*0108*/ 	.byte	0x03, 0x50
        /*010a*/ 	.short	0x0000


	//----- nvinfo : EIATTR_TCGEN05_1CTA_USED
	.align		4
        /*010c*/ 	.byte	0x01, 0x51
	.zero		2


	//----- nvinfo : EIATTR_MAXREG_COUNT
	.align		4
        /*0110*/ 	.byte	0x03, 0x1b
        /*0112*/ 	.short	0x00ff


	//----- nvinfo : EIATTR_NUM_BARRIERS
	.align		4
        /*0114*/ 	.byte	0x02, 0x4c
        /*0116*/ 	.byte	0x01
	.zero		1


	//----- nvinfo : EIATTR_INT_WARP_WIDE_INSTR_OFFSETS
	.align		4
        /*0118*/ 	.byte	0x04, 0x31
        /*011a*/ 	.short	(.L_50 - .L_49)


	//   ....[0]....
.L_49:
        /*011c*/ 	.word	0x00000ca0


	//   ....[1]....
        /*0120*/ 	.word	0x00000d50


	//   ....[2]....
        /*0124*/ 	.word	0x000034c0


	//   ....[3]....
        /*0128*/ 	.word	0x00007060


	//   ....[4]....
        /*012c*/ 	.word	0x000070b0


	//----- nvinfo : EIATTR_COOP_GROUP_MASK_REGIDS
	.align		4
.L_50:
        /*0130*/ 	.byte	0x04, 0x29
        /*0132*/ 	.short	(.L_52 - .L_51)


	//   ....[0]....
.L_51:
        /*0134*/ 	.word	0xffffffff


	//   ....[1]....
        /*0138*/ 	.word	0xffffffff


	//   ....[2]....
        /*013c*/ 	.word	0xffffffff


	//   ....[3]....
        /*0140*/ 	.word	0xffffffff


	//----- nvinfo : EIATTR_COOP_GROUP_INSTR_OFFSETS
	.align		4
.L_52:
        /*0144*/ 	.byte	0x04, 0x28
        /*0146*/ 	.short	(.L_54 - .L_53)


	//   ....[0]....
.L_53:
        /*0148*/ 	.word	0x00000060


	//   ....[1]....
        /*014c*/ 	.word	0x00000320


	//   ....[2]....
        /*0150*/ 	.word	0x00006ef0


	//   ....[3]....
        /*0154*/ 	.word	0x00007160


	//----- nvinfo : EIATTR_VRC_CTA_INIT_COUNT
	.align		4
.L_54:
        /*0158*/ 	.byte	0x02, 0x4a
        /*015a*/ 	.byte	0x80
	.zero		1


	//----- nvinfo : EIATTR_MBARRIER_INSTR_OFFSETS
	.align		4
        /*015c*/ 	.byte	0x04, 0x39
        /*015e*/ 	.short	(.L_56 - .L_55)


	//   ....[0]....
.L_55:
        /*0160*/ 	.word	0x00000e30
        /*0164*/ 	.word	0x000000ff
        /*0168*/ 	.word	0x00000000
        /*016c*/ 	.short	0x0100
        /*016e*/ 	.byte	0x0d
	.zero		1


	//   ....[1]....
        /*0170*/ 	.word	0x00003520
        /*0174*/ 	.word	0x000000ff
        /*0178*/ 	.word	0x00003008
        /*017c*/ 	.short	0x0100
        /*017e*/ 	.byte	0x10
	.zero		1


	//   ....[2]....
        /*0180*/ 	.word	0x00003d60
        /*0184*/ 	.word	0x000000ff
        /*0188*/ 	.word	0x00000000
        /*018c*/ 	.short	0x010a
        /*018e*/ 	.byte	0x0d
	.zero		1


	//   ....[3]....
        /*0190*/ 	.word	0x00004fc0
        /*0194*/ 	.word	0x000000ff
        /*0198*/ 	.word	0x00000000
        /*019c*/ 	.short	0x010a
        /*019e*/ 	.byte	0x0d
	.zero		1


	//   ....[4]....
        /*01a0*/ 	.word	0x00005100
        /*01a4*/ 	.word	0x000000ff
        /*01a8*/ 	.word	0x00003000
        /*01ac*/ 	.short	0x0108
        /*01ae*/ 	.byte	0x10
	.zero		1


	//   ....[5]....
        /*01b0*/ 	.word	0x00005190
        /*01b4*/ 	.word	0x000000ff
        /*01b8*/ 	.word	0x00003008
        /*01bc*/ 	.short	0x0108
        /*01be*/ 	.byte	0x10
	.zero		1


	//   ....[6]....
        /*01c0*/ 	.word	0x00007180
        /*01c4*/ 	.word	0x000000ff
        /*01c8*/ 	.word	0x00000000
        /*01cc*/ 	.short	0x010a
        /*01ce*/ 	.byte	0x0d
	.zero		1


	//   ....[7]....
        /*01d0*/ 	.word	0x000071b0
        /*01d4*/ 	.word	0x000000ff
        /*01d8*/ 	.word	0x00000000
        /*01dc*/ 	.short	0x010a
        /*01de*/ 	.byte	0x0d
	.zero		1


	//----- nvinfo : EIATTR_NUM_MBARRIERS
	.align		4
.L_56:
        /*01e0*/ 	.byte	0x03, 0x38
        /*01e2*/ 	.short	0x0002


	//----- nvinfo : EIATTR_EXIT_INSTR_OFFSETS
	.align		4
        /*01e4*/ 	.byte	0x04, 0x1c
        /*01e6*/ 	.short	(.L_58 - .L_57)


	//   ....[0]....
.L_57:
        /*01e8*/ 	.word	0x00007170


	//----- nvinfo : EIATTR_REQNTID
	.align		4
.L_58:
        /*01ec*/ 	.byte	0x04, 0x10
        /*01ee*/ 	.short	(.L_60 - .L_59)
.L_59:
        /*01f0*/ 	.word	0x00000080
        /*01f4*/ 	.word	0x00000001
        /*01f8*/ 	.word	0x00000001


	//----- nvinfo : EIATTR_CRS_STACK_SIZE
	.align		4
.L_60:
        /*01fc*/ 	.byte	0x04, 0x1e
        /*01fe*/ 	.short	(.L_62 - .L_61)
.L_61:
        /*0200*/ 	.word	0x00000000


	//----- nvinfo : EIATTR_CBANK_PARAM_SIZE
	.align		4
.L_62:
        /*0204*/ 	.byte	0x03, 0x19
        /*0206*/ 	.short	0x0050


	//----- nvinfo : EIATTR_PARAM_CBANK
	.align		4
        /*0208*/ 	.byte	0x04, 0x0a
        /*020a*/ 	.short	(.L_64 - .L_63)
	.align		4
.L_63:
        /*020c*/ 	.word	index@(.nv.constant0.matmul_kernel)
        /*0210*/ 	.short	0x0380
        /*0212*/ 	.short	0x0050


	//----- nvinfo : EIATTR_SW_WAR
	.align		4
.L_64:
        /*0214*/ 	.byte	0x04, 0x36
        /*0216*/ 	.short	(.L_66 - .L_65)
.L_65:
        /*0218*/ 	.word	0x00000008
.L_66:


//--------------------- .nv.compat                --------------------------
	.section	.nv.compat,"",@"SHT_CUDA_COMPAT_INFO"
	.align	4
        /*0000*/ 	.byte	0x02, 0x02, 0x02, 0x00, 0x02, 0x05, 0x05, 0x00, 0x02, 0x03, 0x00, 0x00, 0x02, 0x06, 0x01, 0x00


//--------------------- .nv.callgraph             --------------------------
	.section	.nv.callgraph,"",@"SHT_CUDA_CALLGRAPH"
	.align	4
	.sectionentsize	8
	.align		4
        /*0000*/ 	.word	0x00000000
	.align		4
        /*0004*/ 	.word	0xffffffff
	.align		4
        /*0008*/ 	.word	0x00000000
	.align		4
        /*000c*/ 	.word	0xfffffffe
	.align		4
        /*0010*/ 	.word	0x00000000
	.align		4
        /*0014*/ 	.word	0xfffffffd
	.align		4
        /*0018*/ 	.word	0x00000000
	.align		4
        /*001c*/ 	.word	0xfffffffc


//--------------------- .text.matmul_kernel       --------------------------
	.section	.text.matmul_kernel,"ax",@progbits
	.align	128
        .global         matmul_kernel
        .type           matmul_kernel,@function
        .size           matmul_kernel,(.L_x_20 - matmul_kernel)
        .other          matmul_kernel,@"STO_CUDA_ENTRY STV_DEFAULT"
matmul_kernel:
.text.matmul_kernel:
[----:B------:R-:W0:Y:S01]  /*0000*/  LDC R1, c[0x0][0x37c] ;  /* 0x0000df00ff017b82 */ /* 0x000e220000000800 */
[----:B------:R-:W1:Y:S01]  /*0010*/  S2R R72, SR_TID.X ;  /* 0x0000000000487919 */ /* 0x000e620000002100 */
[----:B------:R-:W2:Y:S01]  /*0020*/  LDCU.64 UR18, c[0x0][0x358] ;  /* 0x00006b00ff1277ac */ /* 0x000ea20008000a00 */
[----:B-1----:R-:W-:-:S13]  /*0030*/  ISETP.GE.U32.AND P1, PT, R72, 0x20, PT ;  /* 0x000000204800780c */ /* 0x002fda0003f26070 */
[----:B--2---:R-:W-:Y:S05]  /*0040*/  @P1 BRA `(.L_x_0) ;  /* 0x0000000000b81947 */ /* 0x004fea0003800000 */
[----:B------:R-:W1:Y:S01]  /*0050*/  S2UR UR6, SR_CgaCtaId ;  /* 0x00000000000679c3 */ /* 0x000e620000008800 */
[----:B------:R-:W-:Y:S01]  /*0060*/  NOP ;  /* 0x0000000000007918 */ /* 0x000fe20000000000 */
[----:B------:R-:W-:Y:S02]  /*0070*/  UMOV UR4, 0x40 ;  /* 0x0000004000047882 */ /* 0x000fe40000000000 */
[----:B-1----:R-:W-:-:S09]  /*0080*/  ULEA UR4, UR6, UR4, 0x18 ;  /* 0x0000000406047291 */ /* 0x002fd2000f8ec0ff */
[----:B------:R-:W1:Y:S01]  /*0090*/  LDS.U8 R0, [UR4] ;  /* 0x00000004ff007984 */ /* 0x000e620008000000 */
[----:B------:R-:W-:Y:S02]  /*00a0*/  UMOV UR4, 0x400 ;  /* 0x0000040000047882 */ /* 0x000fe40000000000 */
[----:B------:R-:W-:Y:S01]  /*00b0*/  ULEA UR4, UR6, UR4, 0x18 ;  /* 0x0000000406047291 */ /* 0x000fe2000f8ec0ff */
[----:B-1----:R-:W-:-:S13]  /*00c0*/  ISETP.NE.AND P0, PT, R0, RZ, PT ;  /* 0x000000ff0000720c */ /* 0x002fda0003f05270 */
[----:B------:R-:W-:Y:S05]  /*00d0*/  @P0 BRA `(.L_x_1) ;  /* 0x00000000007c0947 */ /* 0x000fea0003800000 */
[----:B------:R-:W-:-:S13]  /*00e0*/  ELECT P0, URZ, PT ;  /* 0x0000000000ff782f */ /* 0x000fda0003800000 */
[----:B------:R-:W-:Y:S05]  /*00f0*/  @!P0 BRA `(.L_x_2) ;  /* 0x0000000000848947 */ /* 0x000fea0003800000 */
[----:B------:R-:W-:Y:S01]  /*0100*/  UMOV UR5, 0x2 ;  /* 0x0000000200057882 */ /* 0x000fe20000000000 */
[----:B------:R-:W-:Y:S02]  /*0110*/  IMAD.MOV.U32 R4, RZ, RZ, 0x1 ;  /* 0x00000001ff047424 */ /* 0x000fe400078e00ff */
[----:B------:R-:W-:Y:S02]  /*0120*/  IMAD.MOV.U32 R5, RZ, RZ, 0x3 ;  /* 0x00000003ff057424 */ /* 0x000fe400078e00ff */
[----:B------:R-:W-:Y:S04]  /*0130*/  DEPBAR.LE SB1, 0x36 ;  /* 0x00009d800000791a */ /* 0x000fe80000000000 */
[----:B------:R-:W1:Y:S02]  /*0140*/  UTCATOMSWS.FIND_AND_SET.ALIGN UP0, UR5, UR5 ;  /* 0x00000005000575e3 */ /* 0x000e640008000800 */
[----:B-1----:R-:W-:-:S04]  /*0150*/  PLOP3.LUT P0, PT, PT, PT, UP0, 0x80, 0x8 ;  /* 0x000000000008781c */ /* 0x002fc80003f0f008 */
[----:B------:R-:W-:-:S04]  /*0160*/  SEL R0, RZ, 0xffffffff, !P0 ;  /* 0xffffffffff007807 */ /* 0x000fc80004000000 */
[----:B------:R-:W-:Y:S01]  /*0170*/  ISETP.NE.AND P0, PT, R0, RZ, PT ;  /* 0x000000ff0000720c */ /* 0x000fe20003f05270 */
[----:B------:R-:W-:-:S12]  /*0180*/  IMAD.U32 R0, RZ, RZ, UR5 ;  /* 0x00000005ff007e24 */ /* 0x000fd8000f8e00ff */
[----:B------:R-:W-:Y:S05]  /*0190*/  @P0 BRA `(.L_x_3) ;  /* 0x0000000000240947 */ /* 0x000fea0003800000 */
.L_x_4:
[----:B------:R-:W-:Y:S05]  /*01a0*/  NANOSLEEP 0x64 ;  /* 0x000000640000795d */ /* 0x000fea0003800000 */
[----:B------:R-:W-:-:S05]  /*01b0*/  UMOV UR5, 0x2 ;  /* 0x0000000200057882 */ /* 0x000fca0000000000 */
[----:B------:R-:W-:Y:S04]  /*01c0*/  DEPBAR.LE SB1, 0x36 ;  /* 0x00009d800000791a */ /* 0x000fe80000000000 */
[----:B------:R-:W1:Y:S02]  /*01d0*/  UTCATOMSWS.FIND_AND_SET.ALIGN UP0, UR5, UR5 ;  /* 0x00000005000575e3 */ /* 0x000e640008000800 */
[----:B-1----:R-:W-:-:S04]  /*01e0*/  PLOP3.LUT P0, PT, PT, PT, UP0, 0x80, 0x8 ;  /* 0x000000000008781c */ /* 0x002fc80003f0f008 */
[----:B------:R-:W-:-:S04]  /*01f0*/  SEL R0, RZ, 0xffffffff, !P0 ;  /* 0xffffffffff007807 */ /* 0x000fc80004000000 */
[----:B------:R-:W-:Y:S01]  /*0200*/  ISETP.NE.AND P0, PT, R0, RZ, PT ;  /* 0x000000ff0000720c */ /* 0x000fe20003f05270 */
[----:B------:R-:W-:-:S12]  /*0210*/  IMAD.U32 R0, RZ, RZ, UR5 ;  /* 0x00000005ff007e24 */ /* 0x000fd8000f8e00ff */
[----:B------:R-:W-:Y:S05]  /*0220*/  @!P0 BRA `(.L_x_4) ;  /* 0xfffffffc00dc8947 */ /* 0x000fea000383ffff */
.L_x_3:
[C---:B------:R-:W-:Y:S01]  /*0230*/  VIADD R3, R0.reuse, 0x10 ;  /* 0x0000001000037836 */ /* 0x040fe20000000000 */
[----:B------:R-:W-:Y:S01]  /*0240*/  UMOV UR5, 0x50 ;  /* 0x0000005000057882 */ /* 0x000fe20000000000 */
[----:B------:R-:W-:Y:S01]  /*0250*/  SHF.L.U32 R2, R5, R0, RZ ;  /* 0x0000000005027219 */ /* 0x000fe200000006ff */
[----:B------:R-:W-:Y:S01]  /*0260*/  ULEA UR5, UR6, UR5, 0x18 ;  /* 0x0000000506057291 */ /* 0x000fe2000f8ec0ff */
[----:B------:R-:W-:Y:S01]  /*0270*/  IMAD.SHL.U32 R0, R0, 0x20, RZ ;  /* 0x0000002000007824 */ /* 0x000fe200078e00ff */
[----:B------:R-:W-:-:S04]  /*0280*/  SHF.L.U32 R3, R4, R3, RZ ;  /* 0x0000000304037219 */ /* 0x000fc800000006ff */
[----:B------:R-:W-:-:S05]  /*0290*/  LOP3.LUT R2, R3, R2, RZ, 0xfc, !PT ;  /* 0x0000000203027212 */ /* 0x000fca00078efcff */
[----:B------:R1:W-:Y:S04]  /*02a0*/  ATOMS.OR RZ, [UR5], R2 ;  /* 0x00000002ffff798c */ /* 0x0003e8000b000005 */
[----:B------:R1:W-:Y:S01]  /*02b0*/  STS [UR4], R0 ;  /* 0x00000000ff007988 */ /* 0x0003e20008000804 */
[----:B------:R-:W-:Y:S05]  /*02c0*/  BRA `(.L_x_2) ;  /* 0x0000000000107947 */ /* 0x000fea0003800000 */
.L_x_1:
[----:B------:R-:W-:Y:S01]  /*02d0*/  IMAD.MOV.U32 R0, RZ, RZ, -0x1 ;  /* 0xffffffffff007424 */ /* 0x000fe200078e00ff */
[----:B------:R-:W-:-:S04]  /*02e0*/  MOV R2, 0x310 ;  /* 0x0000031000027802 */ /* 0x000fc80000000f00 */
[----:B------:R1:W-:Y:S03]  /*02f0*/  STS [UR4], R0 ;  /* 0x00000000ff007988 */ /* 0x0003e60008000804 */
[----:B01----:R-:W-:Y:S05]  /*0300*/  CALL.REL.NOINC `($__internal_1_$__cuda_sm10x_tcgen05_guardrail_trap_phase_invalid_during_alloc) ;  /* 0x0000006c00c07944 */ /* 0x003fea0003c00000 */
.L_x_2:
[----:B------:R-:W-:Y:S05]  /*0310*/  WARPSYNC.ALL ;  /* 0x0000000000007948 */ /* 0x000fea0003800000 */
[----:B------:R-:W-:Y:S01]  /*0320*/  NOP ;  /* 0x0000000000007918 */ /* 0x000fe20000000000 */
.L_x_0:
[----:B------:R-:W2:Y:S08]  /*0330*/  LDC.64 R52, c[0x0][0x398] ;  /* 0x0000e600ff347b82 */ /* 0x000eb00000000a00 */
[----:B------:R-:W3:Y:S02]  /*0340*/  S2UR UR5, SR_CgaSize ;  /* 0x00000000000579c3 */ /* 0x000ee40000008a00 */
[----:B---3--:R-:W-:-:S12]  /*0350*/  UIMAD UR5, UR5, -0xa0, URZ ;  /* 0xffffff60050578a4 */ /* 0x008fd8000f8e02ff */
[----:B------:R-:W3:Y:S01]  /*0360*/  LDCU UR5, c[0x0][UR5+0x2b0] ;  /* 0x00005600050577ac */ /* 0x000ee20008000800 */
[----:B------:R-:W4:Y:S01]  /*0370*/  S2R R14, SR_CgaCtaId ;  /* 0x00000000000e7919 */ /* 0x000f220000008800 */
[----:B------:R-:W-:Y:S02]  /*0380*/  LOP3.LUT R66, R72, 0x7f, RZ, 0xc0, !PT ;  /* 0x0000007f48427812 */ /* 0x000fe400078ec0ff */
[----:B------:R-:W-:Y:S01]  /*0390*/  SHF.R.U32.HI R16, RZ, 0x5, R72 ;  /* 0x00000005ff107819 */ /* 0x000fe20000011648 */
[----:B------:R-:W5:Y:S01]  /*03a0*/  S2UR UR4, SR_CTAID.X ;  /* 0x00000000000479c3 */ /* 0x000f620000002500 */
[----:B-12---:R-:W-:Y:S01]  /*03b0*/  VIADD R0, R53, 0x7f ;  /* 0x0000007f35007836 */ /* 0x006fe20000000000 */
[----:B------:R-:W-:Y:S02]  /*03c0*/  IABS R13, R52 ;  /* 0x00000034000d7213 */ /* 0x000fe40000000000 */
[----:B------:R-:W-:Y:S02]  /*03d0*/  IABS R8, R53 ;  /* 0x0000003500087213 */ /* 0x000fe40000000000 */
[----:B------:R-:W-:-:S02]  /*03e0*/  SHF.R.S32.HI R3, RZ, 0x1f, R0 ;  /* 0x0000001fff037819 */ /* 0x000fc40000011400 */
[----:B-----5:R-:W-:Y:S01]  /*03f0*/  I2FP.F32.U32 R5, UR4 ;  /* 0x0000000400057c45 */ /* 0x020fe20008201000 */
[----:B------:R-:W1:Y:S01]  /*0400*/  S2UR UR4, SR_CgaCtaId ;  /* 0x00000000000479c3 */ /* 0x000e620000008800 */
[----:B------:R-:W-:-:S03]  /*0410*/  LEA.HI R3, R3, R0, RZ, 0x7 ;  /* 0x0000000003037211 */ /* 0x000fc600078f38ff */
[----:B---3--:R-:W-:Y:S01]  /*0420*/  FMUL R5, R5, UR5 ;  /* 0x0000000505057c20 */ /* 0x008fe20008400000 */
[----:B------:R-:W-:-:S05]  /*0430*/  SHF.R.S32.HI R3, RZ, 0x7, R3 ;  /* 0x00000007ff037819 */ /* 0x000fca0000011403 */
[----:B------:R-:W-:Y:S01]  /*0440*/  IMAD.SHL.U32 R4, R3, 0x8, RZ ;  /* 0x0000000803047824 */ /* 0x000fe200078e00ff */
[----:B------:R-:W-:Y:S04]  /*0450*/  F2I.U32.TRUNC.NTZ R5, R5 ;  /* 0x0000000500057305 */ /* 0x000fe8000020f000 */
[----:B------:R-:W-:-:S04]  /*0460*/  IABS R7, R4 ;  /* 0x0000000400077213 */ /* 0x000fc80000000000 */
[----:B------:R-:W2:Y:S08]  /*0470*/  I2F.RP R0, R7 ;  /* 0x0000000700007306 */ /* 0x000eb00000209400 */
[----:B--2---:R-:W2:Y:S02]  /*0480*/  MUFU.RCP R0, R0 ;  /* 0x0000000000007308 */ /* 0x004ea40000001000 */
[----:B--2---:R-:W-:Y:S01]  /*0490*/  VIADD R2, R0, 0xffffffe ;  /* 0x0ffffffe00027836 */ /* 0x004fe20000000000 */
[----:B------:R-:W-:-:S05]  /*04a0*/  IABS R0, R5 ;  /* 0x0000000500007213 */ /* 0x000fca0000000000 */
[----:B------:R2:W3:Y:S02]  /*04b0*/  F2I.FTZ.U32.TRUNC.NTZ R3, R2 ;  /* 0x0000000200037305 */ /* 0x0004e4000021f000 */
[----:B--2---:R-:W-:Y:S02]  /*04c0*/  IMAD.MOV.U32 R2, RZ, RZ, RZ ;  /* 0x000000ffff027224 */ /* 0x004fe400078e00ff */
[----:B---3--:R-:W-:-:S04]  /*04d0*/  IMAD.MOV R6, RZ, RZ, -R3 ;  /* 0x000000ffff067224 */ /* 0x008fc800078e0a03 */
[----:B------:R-:W-:Y:S01]  /*04e0*/  IMAD R9, R6, R7, RZ ;  /* 0x0000000706097224 */ /* 0x000fe200078e02ff */
[----:B------:R-:W-:-:S03]  /*04f0*/  IABS R6, R4 ;  /* 0x0000000400067213 */ /* 0x000fc60000000000 */
[----:B------:R-:W-:-:S04]  /*0500*/  IMAD.HI.U32 R3, R3, R9, R2 ;  /* 0x0000000903037227 */ /* 0x000fc800078e0002 */
[----:B------:R-:W-:Y:S02]  /*0510*/  IMAD.MOV R2, RZ, RZ, -R6 ;  /* 0x000000ffff027224 */ /* 0x000fe400078e0a06 */
[----:B------:R-:W-:-:S04]  /*0520*/  IMAD.HI.U32 R3, R3, R0, RZ ;  /* 0x0000000003037227 */ /* 0x000fc800078e00ff */
[----:B------:R-:W-:Y:S01]  /*0530*/  IMAD R0, R3, R2, R0 ;  /* 0x0000000203007224 */ /* 0x000fe200078e0200 */
[----:B------:R-:W-:Y:S04]  /*0540*/  BAR.SYNC.DEFER_BLOCKING 0x0 ;  /* 0x0000000000007b1d */ /* 0x000fe80000010000 */
[----:B------:R-:W-:-:S13]  /*0550*/  ISETP.GT.U32.AND P2, PT, R7, R0, PT ;  /* 0x000000000700720c */ /* 0x000fda0003f44070 */
[----:B------:R-:W-:Y:S02]  /*0560*/  @!P2 IMAD.IADD R0, R0, 0x1, -R7 ;  /* 0x000000010000a824 */ /* 0x000fe400078e0a07 */
[----:B------:R-:W-:Y:S01]  /*0570*/  @!P2 VIADD R3, R3, 0x1 ;  /* 0x000000010303a836 */ /* 0x000fe20000000000 */
[----:B------:R-:W-:Y:S02]  /*0580*/  ISETP.NE.AND P2, PT, R4, RZ, PT ;  /* 0x000000ff0400720c */ /* 0x000fe40003f45270 */
[----:B------:R-:W-:Y:S02]  /*0590*/  ISETP.GE.U32.AND P0, PT, R0, R7, PT ;  /* 0x000000070000720c */ /* 0x000fe40003f06070 */
[----:B------:R-:W-:-:S04]  /*05a0*/  LOP3.LUT R0, R5, R4, RZ, 0x3c, !PT ;  /* 0x0000000405007212 */ /* 0x000fc800078e3cff */
[----:B------:R-:W-:Y:S01]  /*05b0*/  ISETP.GE.AND P3, PT, R0, RZ, PT ;  /* 0x000000ff0000720c */ /* 0x000fe20003f66270 */
[----:B------:R-:W-:-:S06]  /*05c0*/  VIADD R0, R52, 0xff ;  /* 0x000000ff34007836 */ /* 0x000fcc0000000000 */
[----:B------:R-:W-:-:S04]  /*05d0*/  @P0 VIADD R3, R3, 0x1 ;  /* 0x0000000103030836 */ /* 0x000fc80000000000 */
[----:B------:R-:W-:Y:S01]  /*05e0*/  IMAD.MOV.U32 R2, RZ, RZ, R3 ;  /* 0x000000ffff027224 */ /* 0x000fe200078e0003 */
[----:B------:R-:W-:-:S03]  /*05f0*/  SHF.R.S32.HI R3, RZ, 0x1f, R0 ;  /* 0x0000001fff037819 */ /* 0x000fc60000011400 */
[----:B------:R-:W-:Y:S01]  /*0600*/  @!P3 IMAD.MOV R2, RZ, RZ, -R2 ;  /* 0x000000ffff02b224 */ /* 0x000fe200078e0a02 */
[----:B------:R-:W-:Y:S02]  /*0610*/  @!P2 LOP3.LUT R2, RZ, R4, RZ, 0x33, !PT ;  /* 0x00000004ff02a212 */ /* 0x000fe400078e33ff */
[----:B------:R-:W-:-:S03]  /*0620*/  LEA.HI R3, R3, R0, RZ, 0x8 ;  /* 0x0000000003037211 */ /* 0x000fc600078f40ff */
[----:B------:R-:W-:Y:S02]  /*0630*/  IMAD.SHL.U32 R10, R2, 0x8, RZ ;  /* 0x00000008020a7824 */ /* 0x000fe400078e00ff */
[----:B------:R-:W-:-:S03]  /*0640*/  IMAD.MOV R2, RZ, RZ, -R2 ;  /* 0x000000ffff027224 */ /* 0x000fc600078e0a02 */
[----:B------:R-:W-:Y:S01]  /*0650*/  LEA.HI.SX32 R3, R3, -R10, 0x18 ;  /* 0x8000000a03037211 */ /* 0x000fe200078fc2ff */
[----:B------:R-:W-:-:S03]  /*0660*/  IMAD R12, R4, R2, R5 ;  /* 0x00000002040c7224 */ /* 0x000fc600078e0205 */
[----:B------:R-:W-:Y:S02]  /*0670*/  VIMNMX R11, PT, PT, R3, 0x8, PT ;  /* 0x00000008030b7848 */ /* 0x000fe40003fe0100 */
[----:B------:R-:W-:Y:S02]  /*0680*/  IABS R9, R12 ;  /* 0x0000000c00097213 */ /* 0x000fe40000000000 */
[-C--:B------:R-:W-:Y:S02]  /*0690*/  IABS R7, R11.reuse ;  /* 0x0000000b00077213 */ /* 0x080fe40000000000 */
[----:B------:R-:W-:Y:S02]  /*06a0*/  IABS R4, R11 ;  /* 0x0000000b00047213 */ /* 0x000fe40000000000 */
[----:B------:R-:W2:Y:S08]  /*06b0*/  I2F.RP R0, R7 ;  /* 0x0000000700007306 */ /* 0x000eb00000209400 */
[----:B--2---:R-:W2:Y:S02]  /*06c0*/  MUFU.RCP R0, R0 ;  /* 0x0000000000007308 */ /* 0x004ea40000001000 */
[----:B--2---:R-:W-:-:S02]  /*06d0*/  VIADD R3, R0, 0xffffffe ;  /* 0x0ffffffe00037836 */ /* 0x004fc40000000000 */
[----:B------:R-:W-:-:S04]  /*06e0*/  IMAD.MOV R0, RZ, RZ, -R4 ;  /* 0x000000ffff007224 */ /* 0x000fc800078e0a04 */
[----:B------:R-:W2:Y:S02]  /*06f0*/  F2I.FTZ.U32.TRUNC.NTZ R3, R3 ;  /* 0x0000000300037305 */ /* 0x000ea4000021f000 */
[----:B--2---:R-:W-:-:S04]  /*0700*/  IMAD.MOV R6, RZ, RZ, -R3 ;  /* 0x000000ffff067224 */ /* 0x004fc800078e0a03 */
[----:B------:R-:W-:Y:S02]  /*0710*/  IMAD.MOV.U32 R2, RZ, RZ, R6 ;  /* 0x000000ffff027224 */ /* 0x000fe400078e0006 */
[----:B------:R-:W2:Y:S02]  /*0720*/  I2F.RP R6, R8 ;  /* 0x0000000800067306 */ /* 0x000ea40000209400 */
[----:B------:R-:W-:Y:S02]  /*0730*/  IMAD R5, R2, R7, RZ ;  /* 0x0000000702057224 */ /* 0x000fe400078e02ff */
[----:B------:R-:W-:-:S04]  /*0740*/  IMAD.MOV.U32 R2, RZ, RZ, RZ ;  /* 0x000000ffff027224 */ /* 0x000fc800078e00ff */
[----:B------:R-:W-:Y:S02]  /*0750*/  IMAD.HI.U32 R2, R3, R5, R2 ;  /* 0x0000000503027227 */ /* 0x000fe400078e0002 */
[----:B------:R-:W3:Y:S04]  /*0760*/  I2F.RP R3, R13 ;  /* 0x0000000d00037306 */ /* 0x000ee80000209400 */
[----:B------:R-:W-:-:S04]  /*0770*/  IMAD.HI.U32 R2, R2, R9, RZ ;  /* 0x0000000902027227 */ /* 0x000fc800078e00ff */
[----:B------:R-:W-:Y:S01]  /*0780*/  IMAD R0, R2, R0, R9 ;  /* 0x0000000002007224 */ /* 0x000fe200078e0209 */
[----:B--2---:R-:W-:Y:S04]  /*0790*/  MUFU.RCP R6, R6 ;  /* 0x0000000600067308 */ /* 0x004fe80000001000 */
[----:B------:R-:W-:-:S04]  /*07a0*/  ISETP.GT.U32.AND P2, PT, R7, R0, PT ;  /* 0x000000000700720c */ /* 0x000fc80003f44070 */
[----:B---3--:R-:W2:Y:S09]  /*07b0*/  MUFU.RCP R3, R3 ;  /* 0x0000000300037308 */ /* 0x008eb20000001000 */
[----:B------:R-:W-:Y:S02]  /*07c0*/  @!P2 IMAD.IADD R0, R0, 0x1, -R7 ;  /* 0x000000010000a824 */ /* 0x000fe400078e0a07 */
[----:B------:R-:W-:Y:S01]  /*07d0*/  @!P2 VIADD R2, R2, 0x1 ;  /* 0x000000010202a836 */ /* 0x000fe20000000000 */
[----:B------:R-:W-:-:S02]  /*07e0*/  ISETP.NE.AND P2, PT, R11, RZ, PT ;  /* 0x000000ff0b00720c */ /* 0x000fc40003f45270 */
[----:B------:R-:W-:Y:S02]  /*07f0*/  ISETP.GE.U32.AND P0, PT, R0, R7, PT ;  /* 0x000000070000720c */ /* 0x000fe40003f06070 */
[----:B------:R-:W-:Y:S01]  /*0800*/  LOP3.LUT R0, R12, R11, RZ, 0x3c, !PT ;  /* 0x0000000b0c007212 */ /* 0x000fe200078e3cff */
[----:B--2---:R-:W-:Y:S02]  /*0810*/  VIADD R4, R3, 0xffffffe ;  /* 0x0ffffffe03047836 */ /* 0x004fe40000000000 */
[----:B----4-:R-:W-:Y:S01]  /*0820*/  IMAD.SHL.U32 R3, R14, 0x40, RZ ;  /* 0x000000400e037824 */ /* 0x010fe200078e00ff */
[----:B------:R-:W-:Y:S01]  /*0830*/  ISETP.GE.AND P3, PT, R0, RZ, PT ;  /* 0x000000ff0000720c */ /* 0x000fe20003f66270 */
[----:B------:R2:W3:Y:S01]  /*0840*/  F2I.FTZ.U32.TRUNC.NTZ R5, R4 ;  /* 0x0000000400057305 */ /* 0x0004e2000021f000 */
[----:B------:R-:W-:Y:S02]  /*0850*/  MOV R0, 0x400 ;  /* 0x0000040000007802 */ /* 0x000fe40000000f00 */
[----:B------:R-:W-:-:S02]  /*0860*/  LOP3.LUT R7, R3, 0x80, RZ, 0xc0, !PT ;  /* 0x0000008003077812 */ /* 0x000fc400078ec0ff */
[----:B------:R-:W-:Y:S01]  /*0870*/  R2UR UR16, R0 ;  /* 0x00000000001072ca */ /* 0x000fe200000e0000 */
[----:B------:R-:W-:Y:S02]  /*0880*/  @P0 VIADD R2, R2, 0x1 ;  /* 0x0000000102020836 */ /* 0x000fe40000000000 */
[----:B--2---:R-:W-:Y:S02]  /*0890*/  IMAD.MOV.U32 R4, RZ, RZ, RZ ;  /* 0x000000ffff047224 */ /* 0x004fe400078e00ff */
[----:B------:R-:W-:-:S04]  /*08a0*/  IMAD.MOV.U32 R9, RZ, RZ, R2 ;  /* 0x000000ffff097224 */ /* 0x000fc800078e0002 */
[----:B------:R-:W-:Y:S01]  /*08b0*/  @!P3 IMAD.MOV R9, RZ, RZ, -R9 ;  /* 0x000000ffff09b224 */ /* 0x000fe200078e0a09 */
[----:B------:R-:W-:Y:S01]  /*08c0*/  @!P2 LOP3.LUT R9, RZ, R11, RZ, 0x33, !PT ;  /* 0x0000000bff09a212 */ /* 0x000fe200078e33ff */
[----:B---3--:R-:W-:Y:S02]  /*08d0*/  IMAD.MOV R2, RZ, RZ, -R5 ;  /* 0x000000ffff027224 */ /* 0x008fe400078e0a05 */
[----:B-1----:R-:W-:Y:S02]  /*08e0*/  ULEA UR16, UR4, UR16, 0x18 ;  /* 0x0000001004107291 */ /* 0x002fe4000f8ec0ff */
[----:B------:R-:W-:-:S04]  /*08f0*/  IMAD.MOV R0, RZ, RZ, -R9 ;  /* 0x000000ffff007224 */ /* 0x000fc800078e0a09 */
[----:B------:R-:W-:-:S04]  /*0900*/  IMAD R0, R11, R0, R12 ;  /* 0x000000000b007224 */ /* 0x000fc800078e020c */
[----:B------:R-:W-:Y:S02]  /*0910*/  IMAD.IADD R0, R10, 0x1, R0 ;  /* 0x000000010a007824 */ /* 0x000fe400078e0200 */
[----:B------:R-:W1:Y:S02]  /*0920*/  LDS R10, [UR16] ;  /* 0x00000010ff0a7984 */ /* 0x000e640008000800 */
[----:B------:R-:W-:Y:S02]  /*0930*/  IMAD R7, R0, 0x100, R7 ;  /* 0x0000010000077824 */ /* 0x000fe400078e0207 */
[----:B------:R-:W-:Y:S02]  /*0940*/  IMAD.MOV.U32 R0, RZ, RZ, R2 ;  /* 0x000000ffff007224 */ /* 0x000fe400078e0002 */
[----:B------:R-:W-:Y:S02]  /*0950*/  IMAD.IADD R2, R66, 0x1, R7 ;  /* 0x0000000142027824 */ /* 0x000fe400078e0207 */
[----:B------:R-:W-:-:S02]  /*0960*/  IMAD R7, R0, R13, RZ ;  /* 0x0000000d00077224 */ /* 0x000fc400078e02ff */
[----:B------:R-:W-:Y:S01]  /*0970*/  VIADD R0, R6, 0xffffffe ;  /* 0x0ffffffe06007836 */ /* 0x000fe20000000000 */
[----:B------:R-:W-:Y:S01]  /*0980*/  IABS R6, R2 ;  /* 0x0000000200067213 */ /* 0x000fe20000000000 */
[----:B------:R-:W-:Y:S02]  /*0990*/  IMAD.HI.U32 R4, R5, R7, R4 ;  /* 0x0000000705047227 */ /* 0x000fe400078e0004 */
[----:B------:R2:W3:Y:S04]  /*09a0*/  F2I.FTZ.U32.TRUNC.NTZ R5, R0 ;  /* 0x0000000000057305 */ /* 0x0004e8000021f000 */
[----:B------:R-:W-:-:S04]  /*09b0*/  IMAD.HI.U32 R4, R4, R6, RZ ;  /* 0x0000000604047227 */ /* 0x000fc800078e00ff */
[----:B------:R-:W-:Y:S02]  /*09c0*/  IMAD.MOV R7, RZ, RZ, -R4 ;  /* 0x000000ffff077224 */ /* 0x000fe400078e0a04 */
[----:B------:R-:W-:Y:S02]  /*09d0*/  IMAD.SHL.U32 R4, R16, 0x200000, RZ ;  /* 0x0020000010047824 */ /* 0x000fe400078e00ff */
[----:B------:R-:W-:Y:S02]  /*09e0*/  IMAD R6, R13, R7, R6 ;  /* 0x000000070d067224 */ /* 0x000fe400078e0206 */
[----:B--2---:R-:W-:Y:S01]  /*09f0*/  IMAD.SHL.U32 R0, R9, 0x80, RZ ;  /* 0x0000008009007824 */ /* 0x004fe200078e00ff */
[----:B------:R-:W-:Y:S01]  /*0a00*/  LOP3.LUT R4, R4, 0x600000, RZ, 0xc0, !PT ;  /* 0x0060000004047812 */ /* 0x000fe200078ec0ff */
[----:B------:R-:W2:Y:S01]  /*0a10*/  LDC R9, c[0x0][0x3a0] ;  /* 0x0000e800ff097b82 */ /* 0x000ea20000000800 */
[----:B---3--:R-:W-:-:S07]  /*0a20*/  IMAD.MOV R11, RZ, RZ, -R5 ;  /* 0x000000ffff0b7224 */ /* 0x008fce00078e0a05 */
[----:B------:R-:W-:Y:S01]  /*0a30*/  BAR.SYNC.DEFER_BLOCKING 0x0 ;  /* 0x0000000000007b1d */ /* 0x000fe20000010000 */
[----:B------:R-:W-:Y:S01]  /*0a40*/  IMAD.IADD R7, R3, 0x1, R16 ;  /* 0x0000000103077824 */ /* 0x000fe200078e0210 */
[----:B------:R-:W-:Y:S01]  /*0a50*/  ISETP.GT.U32.AND P0, PT, R13, R6, PT ;  /* 0x000000060d00720c */ /* 0x000fe20003f04070 */
[----:B------:R-:W-:Y:S01]  /*0a60*/  IMAD R11, R11, R8, RZ ;  /* 0x000000080b0b7224 */ /* 0x000fe200078e02ff */
[----:B------:R-:W-:Y:S01]  /*0a70*/  R2UR UR12, R4 ;  /* 0x00000000040c72ca */ /* 0x000fe200000e0000 */
[----:B------:R-:W-:Y:S01]  /*0a80*/  IMAD.MOV.U32 R4, RZ, RZ, RZ ;  /* 0x000000ffff047224 */ /* 0x000fe200078e00ff */
[----:B------:R-:W-:Y:S02]  /*0a90*/  LOP3.LUT R12, R0, 0x43, R7, 0xf8, !PT ;  /* 0x00000043000c7812 */ /* 0x000fe400078ef807 */
[----:B-1----:R-:W-:Y:S01]  /*0aa0*/  R2UR UR17, R10 ;  /* 0x000000000a1172ca */ /* 0x002fe200000e0000 */
[----:B------:R-:W-:Y:S01]  /*0ab0*/  IMAD.HI.U32 R11, R5, R11, R4 ;  /* 0x0000000b050b7227 */ /* 0x000fe200078e0004 */
[----:B------:R-:W-:-:S02]  /*0ac0*/  IABS R47, R12 ;  /* 0x0000000c002f7213 */ /* 0x000fc40000000000 */
[C---:B------:R-:W-:Y:S02]  /*0ad0*/  LOP3.LUT R57, R12.reuse, 0x4, RZ, 0xfc, !PT ;  /* 0x000000040c397812 */ /* 0x040fe400078efcff */
[----:B------:R-:W-:Y:S01]  /*0ae0*/  LOP3.LUT R56, R12, 0x8, RZ, 0xfc, !PT ;  /* 0x000000080c387812 */ /* 0x000fe200078efcff */
[----:B------:R-:W-:Y:S01]  /*0af0*/  @!P0 IMAD.IADD R6, R6, 0x1, -R13 ;  /* 0x0000000106068824 */ /* 0x000fe200078e0a0d */
[----:B------:R-:W-:Y:S01]  /*0b00*/  IABS R45, R57 ;  /* 0x00000039002d7213 */ /* 0x000fe20000000000 */
[----:B------:R-:W-:Y:S01]  /*0b10*/  IMAD.HI.U32 R4, R11, R47, RZ ;  /* 0x0000002f0b047227 */ /* 0x000fe200078e00ff */
[----:B------:R-:W-:Y:S02]  /*0b20*/  IABS R10, R56 ;  /* 0x00000038000a7213 */ /* 0x000fe40000000000 */
[----:B------:R-:W-:Y:S01]  /*0b30*/  ISETP.GT.U32.AND P2, PT, R13, R6, PT ;  /* 0x000000060d00720c */ /* 0x000fe20003f44070 */
[----:B------:R-:W-:Y:S01]  /*0b40*/  IMAD.MOV R7, RZ, RZ, -R4 ;  /* 0x000000ffff077224 */ /* 0x000fe200078e0a04 */
[----:B------:R-:W-:Y:S11]  /*0b50*/  @P1 BRA `(.L_x_5) ;  /* 0x0000000000181947 */ /* 0x000ff60003800000 */
[----:B------:R-:W-:Y:S01]  /*0b60*/  ELECT P0, URZ, PT ;  /* 0x0000000000ff782f */ /* 0x000fe20003800000 */
[----:B------:R-:W-:Y:S01]  /*0b70*/  IMAD.MOV.U32 R4, RZ, RZ, 0x1 ;  /* 0x00000001ff047424 */ /* 0x000fe200078e00ff */
[----:B------:R-:W-:Y:S11]  /*0b80*/  UVIRTCOUNT.DEALLOC.SMPOOL 0x80 ;  /* 0x000000800000784c */ /* 0x000ff60000000000 */
[----:B------:R-:W-:-:S04]  /*0b90*/  @P0 MOV R5, 0x40 ;  /* 0x0000004000050802 */ /* 0x000fc80000000f00 */
[----:B------:R-:W-:-:S05]  /*0ba0*/  @P0 LEA R5, R14, R5, 0x18 ;  /* 0x000000050e050211 */ /* 0x000fca00078ec0ff */
[----:B------:R1:W-:Y:S02]  /*0bb0*/  @P0 STS.U8 [R5], R4 ;  /* 0x0000000405000388 */ /* 0x0003e40000000000 */
.L_x_5:
[----:B------:R-:W-:Y:S01]  /*0bc0*/  UIADD3 UR12, UPT, UPT, UR17, UR12, URZ ;  /* 0x0000000c110c7290 */ /* 0x000fe2000fffe0ff */
[----:B------:R-:W-:Y:S01]  /*0bd0*/  ISETP.NE.U32.AND P3, PT, R66, RZ, PT ;  /* 0x000000ff4200720c */ /* 0x000fe20003f65070 */
[C---:B-1----:R-:W-:Y:S01]  /*0be0*/  IMAD.HI.U32 R4, R11.reuse, R45, RZ ;  /* 0x0000002d0b047227 */ /* 0x042fe200078e00ff */
[----:B------:R-:W-:Y:S01]  /*0bf0*/  ISETP.GE.AND P4, PT, R2, RZ, PT ;  /* 0x000000ff0200720c */ /* 0x000fe20003f86270 */
[----:B------:R-:W-:Y:S01]  /*0c00*/  UMOV UR4, 0x1 ;  /* 0x0000000100047882 */ /* 0x000fe20000000000 */
[----:B------:R-:W-:Y:S01]  /*0c10*/  ISETP.NE.AND P0, PT, R52, RZ, PT ;  /* 0x000000ff3400720c */ /* 0x000fe20003f05270 */
[----:B------:R-:W-:Y:S01]  /*0c20*/  IMAD.HI.U32 R5, R11, R10, RZ ;  /* 0x0000000a0b057227 */ /* 0x000fe200078e00ff */
[----:B------:R-:W1:Y:S01]  /*0c30*/  LDCU UR5, c[0x0][0x3a4] ;  /* 0x00007480ff0577ac */ /* 0x000e620008000800 */
[----:B------:R-:W-:Y:S01]  /*0c40*/  PRMT R19, RZ, 0x7610, R19 ;  /* 0x00007610ff137816 */ /* 0x000fe20000000013 */
[----:B------:R-:W-:Y:S01]  /*0c50*/  STTM.x64 tmem[UR12], RZ ;  /* 0x000000ff000079ed */ /* 0x000fe2000834000c */
[----:B------:R-:W3:Y:S01]  /*0c60*/  FENCE.VIEW.ASYNC.T ;  /* 0x00000000000073c6 */ /* 0x000ee20000000200 */
[----:B------:R-:W-:Y:S01]  /*0c70*/  IMAD.MOV R4, RZ, RZ, -R4 ;  /* 0x000000ffff047224 */ /* 0x000fe200078e0a04 */
[----:B------:R-:W-:Y:S01]  /*0c80*/  UIADD3 UR10, UPT, UPT, UR16, 0x3000, URZ ;  /* 0x00003000100a7890 */ /* 0x000fe2000fffe0ff */
[----:B------:R-:W-:Y:S01]  /*0c90*/  IMAD.MOV R5, RZ, RZ, -R5 ;  /* 0x000000ffff057224 */ /* 0x000fe200078e0a05 */
[----:B---3--:R-:W-:Y:S01]  /*0ca0*/  VOTEU.ALL UP0, P3 ;  /* 0x0000000000ff7886 */ /* 0x008fe20001800000 */
[----:B------:R-:W-:Y:S01]  /*0cb0*/  @!P2 IMAD.IADD R6, R6, 0x1, -R13 ;  /* 0x000000010606a824 */ /* 0x000fe200078e0a0d */
[----:B------:R-:W3:Y:S01]  /*0cc0*/  LDCU.128 UR20, c[0x0][0x380] ;  /* 0x00007000ff1477ac */ /* 0x000ee20008000c00 */
[----:B------:R-:W-:-:S02]  /*0cd0*/  IMAD R45, R8, R4, R45 ;  /* 0x00000004082d7224 */ /* 0x000fc400078e022d */
[----:B------:R-:W-:Y:S01]  /*0ce0*/  IMAD R13, R8, R5, R10 ;  /* 0x00000005080d7224 */ /* 0x000fe200078e020a */
[----:B------:R-:W-:-:S04]  /*0cf0*/  @!UP0 UIADD3 UR6, UPT, UPT, -UR4, 0x100000, URZ ;  /* 0x0010000004068890 */ /* 0x000fc8000fffe1ff */
[----:B------:R-:W-:Y:S02]  /*0d00*/  @!UP0 USHF.L.U32 UR7, UR6, 0xb, URZ ;  /* 0x0000000b06078899 */ /* 0x000fe400080006ff */
[----:B------:R-:W-:Y:S01]  /*0d10*/  @!UP0 USHF.L.U32 UR6, UR6, 0x1, URZ ;  /* 0x0000000106068899 */ /* 0x000fe200080006ff */
[C---:B--2---:R-:W-:Y:S01]  /*0d20*/  VIADD R4, R9.reuse, 0xffffffff ;  /* 0xffffffff09047836 */ /* 0x044fe20000000000 */
[----:B------:R-:W-:Y:S01]  /*0d30*/  UMOV UR13, UR10 ;  /* 0x0000000a000d7c82 */ /* 0x000fe20008000000 */
[----:B------:R-:W-:Y:S01]  /*0d40*/  VIADD R5, R9, 0xfffffffe ;  /* 0xfffffffe09057836 */ /* 0x000fe20000000000 */
[----:B------:R-:W-:Y:S01]  /*0d50*/  VOTEU.ALL UP1, P3 ;  /* 0x0000000000ff7886 */ /* 0x000fe20001820000 */
[----:B------:R-:W-:Y:S01]  /*0d60*/  BAR.SYNC.DEFER_BLOCKING 0x0 ;  /* 0x0000000000007b1d */ /* 0x000fe20000010000 */
[----:B------:R-:W-:Y:S01]  /*0d70*/  @!P4 IMAD.MOV R6, RZ, RZ, -R6 ;  /* 0x000000ffff06c224 */ /* 0x000fe200078e0a06 */
[----:B------:R-:W-:Y:S01]  /*0d80*/  ISETP.GE.U32.AND P4, PT, R4, 0x7fffffe0, PT ;  /* 0x7fffffe00400780c */ /* 0x000fe20003f86070 */
[----:B------:R-:W-:Y:S01]  /*0d90*/  IMAD R47, R8, R7, R47 ;  /* 0x00000007082f7224 */ /* 0x000fe200078e022f */
[----:B------:R-:W-:Y:S01]  /*0da0*/  ISETP.GE.U32.AND P5, PT, R5, 0x7fffffdf, PT ;  /* 0x7fffffdf0500780c */ /* 0x000fe20003fa6070 */
[----:B------:R-:W-:-:S03]  /*0db0*/  VIADD R7, R9, 0xfffffffd ;  /* 0xfffffffd09077836 */ /* 0x000fc60000000000 */
[----:B------:R-:W2:Y:S01]  /*0dc0*/  LDC.64 R4, c[0x0][0x3a8] ;  /* 0x0000ea00ff047b82 */ /* 0x000ea20000000a00 */
[----:B------:R-:W-:Y:S01]  /*0dd0*/  @!P0 LOP3.LUT R6, RZ, R52, RZ, 0x33, !PT ;  /* 0x00000034ff068212 */ /* 0x000fe200078e33ff */
[----:B------:R-:W-:Y:S01]  /*0de0*/  VIADD R10, R9, 0xfffffffb ;  /* 0xfffffffb090a7836 */ /* 0x000fe20000000000 */
[----:B------:R-:W-:Y:S01]  /*0df0*/  ISETP.GE.U32.AND P0, PT, R7, 0x7fffffde, PT ;  /* 0x7fffffde0700780c */ /* 0x000fe20003f06070 */
[----:B------:R-:W-:Y:S02]  /*0e00*/  VIADD R7, R9, 0xfffffffc ;  /* 0xfffffffc09077836 */ /* 0x000fe40000000000 */
[----:B-1----:R-:W-:Y:S01]  /*0e10*/  IMAD R15, R6, UR5, RZ ;  /* 0x00000005060f7c24 */ /* 0x002fe2000f8e02ff */
[----:B------:R-:W1:Y:S02]  /*0e20*/  FENCE.VIEW.ASYNC.S ;  /* 0x00000000000073c6 */ /* 0x000e640000000000 */
[----:B-1----:R1:W4:Y:S02]  /*0e30*/  @!UP1 SYNCS.EXCH.64 URZ, [UR13], UR6 ;  /* 0x000000060dff95b2 */ /* 0x0023240008000100 */
[----:B------:R-:W-:-:S02]  /*0e40*/  SHF.R.S32.HI R14, RZ, 0x1f, R15 ;  /* 0x0000001fff0e7819 */ /* 0x000fc4000001140f */
[----:B------:R-:W-:Y:S02]  /*0e50*/  PRMT R17, RZ, 0x7610, R17 ;  /* 0x00007610ff117816 */ /* 0x000fe40000000011 */
[----:B------:R-:W-:Y:S01]  /*0e60*/  PRMT R20, RZ, 0x7610, R20 ;  /* 0x00007610ff147816 */ /* 0x000fe20000000014 */
[C---:B--2---:R-:W-:Y:S01]  /*0e70*/  IMAD.SHL.U32 R69, R4.reuse, 0x2, RZ ;  /* 0x0000000204457824 */ /* 0x044fe200078e00ff */
[----:B---3--:R-:W-:Y:S01]  /*0e80*/  IADD3 R6, P6, PT, R15, UR20, RZ ;  /* 0x000000140f067c10 */ /* 0x008fe2000ffde0ff */
[C---:B------:R-:W-:Y:S01]  /*0e90*/  IMAD R71, R4.reuse, 0x3, RZ ;  /* 0x0000000304477824 */ /* 0x040fe200078e02ff */
[----:B------:R-:W-:Y:S02]  /*0ea0*/  ISETP.GE.U32.AND P2, PT, R7, 0x7fffffdd, PT ;  /* 0x7fffffdd0700780c */ /* 0x000fe40003f46070 */
[----:B------:R-:W-:Y:S01]  /*0eb0*/  PRMT R18, RZ, 0x7610, R18 ;  /* 0x00007610ff127816 */ /* 0x000fe20000000012 */
[----:B------:R-:W-:Y:S01]  /*0ec0*/  IMAD.SHL.U32 R77, R4, 0x4, RZ ;  /* 0x00000004044d7824 */ /* 0x000fe200078e00ff */
[----:B------:R-:W-:Y:S01]  /*0ed0*/  IADD3.X R7, PT, PT, R14, UR21, RZ, P6, !PT ;  /* 0x000000150e077c10 */ /* 0x000fe2000b7fe4ff */
[----:B----4-:R-:W-:Y:S01]  /*0ee0*/  BAR.SYNC.DEFER_BLOCKING 0x0 ;  /* 0x0000000000007b1d */ /* 0x010fe20000010000 */
[----:B------:R-:W-:-:S02]  /*0ef0*/  SHF.R.S32.HI R67, RZ, 0x1f, R4 ;  /* 0x0000001fff437819 */ /* 0x000fc40000011404 */
[----:B------:R-:W-:Y:S02]  /*0f00*/  IADD3 R22, P6, PT, R6, R4, RZ ;  /* 0x0000000406167210 */ /* 0x000fe40007fde0ff */
[----:B------:R-:W-:Y:S01]  /*0f10*/  SHF.R.S32.HI R73, RZ, 0x1f, R69 ;  /* 0x0000001fff497819 */ /* 0x000fe20000011445 */
[C---:B------:R-:W-:Y:S02]  /*0f20*/  VIADD R21, R9.reuse, 0xffffffec ;  /* 0xffffffec09157836 */ /* 0x040fe40000000000 */
[C---:B------:R-:W-:Y:S02]  /*0f30*/  VIADD R30, R9.reuse, 0xffffffe5 ;  /* 0xffffffe5091e7836 */ /* 0x040fe40000000000 */
[C---:B------:R-:W-:Y:S02]  /*0f40*/  VIADD R31, R9.reuse, 0xffffffe6 ;  /* 0xffffffe6091f7836 */ /* 0x040fe40000000000 */
[C---:B------:R-:W-:Y:S02]  /*0f50*/  VIADD R35, R9.reuse, 0xffffffe2 ;  /* 0xffffffe209237836 */ /* 0x040fe40000000000 */
[----:B------:R-:W-:-:S02]  /*0f60*/  VIADD R68, R9, 0xffffffe0 ;  /* 0xffffffe009447836 */ /* 0x000fc40000000000 */
[----:B------:R-:W-:Y:S02]  /*0f70*/  VIADD R34, R9, 0xffffffe3 ;  /* 0xffffffe309227836 */ /* 0x000fe40000000000 */
[C---:B------:R-:W-:Y:S02]  /*0f80*/  IMAD R81, R4.reuse, 0x5, RZ ;  /* 0x0000000504517824 */ /* 0x040fe400078e02ff */
[C---:B------:R-:W-:Y:S02]  /*0f90*/  IMAD R85, R4.reuse, 0x6, RZ ;  /* 0x0000000604557824 */ /* 0x040fe400078e02ff */
[C---:B------:R-:W-:Y:S02]  /*0fa0*/  IMAD R89, R4.reuse, 0x7, RZ ;  /* 0x0000000704597824 */ /* 0x040fe400078e02ff */
[C---:B------:R-:W-:Y:S01]  /*0fb0*/  IMAD.SHL.U32 R91, R4.reuse, 0x8, RZ ;  /* 0x00000008045b7824 */ /* 0x040fe200078e00ff */
[----:B------:R-:W2:Y:S01]  /*0fc0*/  @!P4 LDG.E.U8 R19, desc[UR18][R6.64] ;  /* 0x000000120613c981 */ /* 0x000ea2000c1e1100 */
[----:B------:R-:W-:Y:S01]  /*0fd0*/  IMAD.X R23, R67, 0x1, R7, P6 ;  /* 0x0000000143177824 */ /* 0x000fe200030e0607 */
[-C--:B------:R-:W-:Y:S01]  /*0fe0*/  IADD3 R24, P6, PT, R69, R6.reuse, RZ ;  /* 0x0000000645187210 */ /* 0x080fe20007fde0ff */
[----:B------:R-:W-:Y:S01]  /*0ff0*/  IMAD.SHL.U32 R97, R4, 0x10, RZ ;  /* 0x0000001004617824 */ /* 0x000fe200078e00ff */
[----:B------:R-:W-:Y:S01]  /*1000*/  ISETP.GE.U32.AND P4, PT, R10, 0x7fffffdc, PT ;  /* 0x7fffffdc0a00780c */ /* 0x000fe20003f86070 */
[----:B------:R-:W-:Y:S01]  /*1010*/  VIADD R10, R9, 0xfffffffa ;  /* 0xfffffffa090a7836 */ /* 0x000fe20000000000 */
[----:B------:R-:W-:Y:S01]  /*1020*/  SHF.R.S32.HI R75, RZ, 0x1f, R71 ;  /* 0x0000001fff4b7819 */ /* 0x000fe20000011447 */
[----:B------:R-:W-:Y:S01]  /*1030*/  IMAD.X R25, R73, 0x1, R7, P6 ;  /* 0x0000000149197824 */ /* 0x000fe200030e0607 */
[----:B------:R-:W-:Y:S01]  /*1040*/  IADD3 R26, P6, PT, R71, R6, RZ ;  /* 0x00000006471a7210 */ /* 0x000fe20007fde0ff */
[----:B------:R3:W4:Y:S01]  /*1050*/  @!P5 LDG.E.U8 R17, desc[UR18][R22.64] ;  /* 0x000000121611d981 */ /* 0x000722000c1e1100 */
[----:B------:R-:W-:Y:S01]  /*1060*/  ISETP.GE.U32.AND P5, PT, R10, 0x7fffffdb, PT ;  /* 0x7fffffdb0a00780c */ /* 0x000fe20003fa6070 */
[----:B------:R-:W-:-:S02]  /*1070*/  VIADD R10, R9, 0xfffffff9 ;  /* 0xfffffff9090a7836 */ /* 0x000fc40000000000 */
[----:B------:R-:W-:Y:S01]  /*1080*/  IMAD R101, R4, 0x9, RZ ;  /* 0x0000000904657824 */ /* 0x000fe200078e02ff */
[----:B------:R5:W2:Y:S01]  /*1090*/  @!P0 LDG.E.U8 R20, desc[UR18][R24.64] ;  /* 0x0000001218148981 */ /* 0x000aa2000c1e1100 */
[----:B------:R-:W-:Y:S01]  /*10a0*/  IMAD.X R27, R75, 0x1, R7, P6 ;  /* 0x000000014b1b7824 */ /* 0x000fe200030e0607 */
[----:B------:R-:W-:Y:S01]  /*10b0*/  ISETP.GE.U32.AND P0, PT, R10, 0x7fffffda, PT ;  /* 0x7fffffda0a00780c */ /* 0x000fe20003f06070 */
[----:B------:R-:W-:Y:S01]  /*10c0*/  VIADD R10, R9, 0xffffffed ;  /* 0xffffffed090a7836 */ /* 0x000fe20000000000 */
[----:B------:R-:W-:Y:S01]  /*10d0*/  SHF.R.S32.HI R79, RZ, 0x1f, R77 ;  /* 0x0000001fff4f7819 */ /* 0x000fe2000001144d */
[C---:B------:R-:W-:Y:S01]  /*10e0*/  IMAD R105, R4.reuse, 0x18, RZ ;  /* 0x0000001804697824 */ /* 0x040fe200078e02ff */
[----:B------:R0:W2:Y:S01]  /*10f0*/  @!P2 LDG.E.U8 R18, desc[UR18][R26.64] ;  /* 0x000000121a12a981 */ /* 0x0000a2000c1e1100 */
[----:B------:R-:W-:Y:S01]  /*1100*/  IADD3 R28, P2, PT, R77, R6, RZ ;  /* 0x000000064d1c7210 */ /* 0x000fe20007f5e0ff */
[----:B------:R-:W-:Y:S01]  /*1110*/  IMAD R109, R4, 0xa, RZ ;  /* 0x0000000a046d7824 */ /* 0x000fe200078e02ff */
[----:B------:R-:W-:Y:S01]  /*1120*/  ISETP.GE.U32.AND P6, PT, R21, 0x7fffffcd, PT ;  /* 0x7fffffcd1500780c */ /* 0x000fe20003fc6070 */
[----:B------:R-:W-:-:S02]  /*1130*/  VIADD R21, R9, 0xffffffee ;  /* 0xffffffee09157836 */ /* 0x000fc40000000000 */
[C---:B------:R-:W-:Y:S02]  /*1140*/  IMAD R113, R4.reuse, 0xb, RZ ;  /* 0x0000000b04717824 */ /* 0x040fe400078e02ff */
[C---:B------:R-:W-:Y:S02]  /*1150*/  IMAD R115, R4.reuse, 0xc, RZ ;  /* 0x0000000c04737824 */ /* 0x040fe400078e02ff */
[C---:B------:R-:W-:Y:S02]  /*1160*/  IMAD R121, R4.reuse, 0xd, RZ ;  /* 0x0000000d04797824 */ /* 0x040fe400078e02ff */
[C---:B------:R-:W-:Y:S02]  /*1170*/  IMAD R125, R4.reuse, 0xe, RZ ;  /* 0x0000000e047d7824 */ /* 0x040fe400078e02ff */
[C---:B------:R-:W-:Y:S02]  /*1180*/  IMAD R127, R4.reuse, 0xf, RZ ;  /* 0x0000000f047f7824 */ /* 0x040fe400078e02ff */
[----:B------:R-:W-:-:S02]  /*1190*/  IMAD R133, R4, 0x11, RZ ;  /* 0x0000001104857824 */ /* 0x000fc400078e02ff */
        /* <DEDUP_REMOVED lines=8> */
[----:B------:R-:W-:Y:S01]  /*1220*/  IMAD R169, R4, 0x1b, RZ ;  /* 0x0000001b04a97824 */ /* 0x000fe200078e02ff */
[----:B------:R-:W-:Y:S01]  /*1230*/  LOP3.LUT R52, R12, 0xc, RZ, 0xfc, !PT ;  /* 0x0000000c0c347812 */ /* 0x000fe200078efcff */
[----:B------:R-:W-:Y:S01]  /*1240*/  IMAD.X R29, R79, 0x1, R7, P2 ;  /* 0x000000014f1d7824 */ /* 0x000fe200010e0607 */
[----:B------:R-:W-:Y:S01]  /*1250*/  ISETP.GE.U32.AND P2, PT, R10, 0x7fffffce, PT ;  /* 0x7fffffce0a00780c */ /* 0x000fe20003f46070 */
[----:B------:R-:W-:Y:S01]  /*1260*/  VIADD R10, R9, 0xffffffef ;  /* 0xffffffef090a7836 */ /* 0x000fe20000000000 */
[----:B---3--:R-:W-:Y:S01]  /*1270*/  SEL R22, RZ, 0x1, P6 ;  /* 0x00000001ff167807 */ /* 0x008fe20003000000 */
[----:B------:R-:W3:Y:S01]  /*1280*/  LDCU UR5, c[0x0][0x3b0] ;  /* 0x00007600ff0577ac */ /* 0x000ee20008000800 */
[----:B------:R-:W-:Y:S01]  /*1290*/  ISETP.GE.U32.AND P6, PT, R21, 0x7fffffcf, PT ;  /* 0x7fffffcf1500780c */ /* 0x000fe20003fc6070 */
[C---:B------:R-:W-:Y:S01]  /*12a0*/  VIADD R21, R9.reuse, 0xffffffe8 ;  /* 0xffffffe809157836 */ /* 0x040fe20000000000 */
[----:B------:R-:W-:Y:S01]  /*12b0*/  SEL R23, RZ, 0x1fffe, P2 ;  /* 0x0001fffeff177807 */ /* 0x000fe20001000000 */
[C---:B-----5:R-:W-:Y:S01]  /*12c0*/  VIADD R24, R9.reuse, 0xffffffe9 ;  /* 0xffffffe909187836 */ /* 0x060fe20000000000 */
[----:B------:R-:W-:Y:S01]  /*12d0*/  ISETP.GE.U32.AND P2, PT, R10, 0x7fffffd0, PT ;  /* 0x7fffffd00a00780c */ /* 0x000fe20003f46070 */
[----:B------:R-:W-:Y:S01]  /*12e0*/  VIADD R25, R9, 0xffffffea ;  /* 0xffffffea09197836 */ /* 0x000fe20000000000 */
[----:B------:R-:W-:-:S02]  /*12f0*/  SEL R10, RZ, 0x4, P6 ;  /* 0x00000004ff0a7807 */ /* 0x000fc40003000000 */
[----:B------:R-:W-:Y:S02]  /*1300*/  ISETP.GE.U32.AND P6, PT, R21, 0x7fffffc9, PT ;  /* 0x7fffffc91500780c */ /* 0x000fe40003fc6070 */
[----:B------:R-:W-:Y:S02]  /*1310*/  SEL R21, RZ, 0x7fff8, P2 ;  /* 0x0007fff8ff157807 */ /* 0x000fe40001000000 */
[----:B------:R-:W-:Y:S01]  /*1320*/  ISETP.GE.U32.AND P2, PT, R24, 0x7fffffca, PT ;  /* 0x7fffffca1800780c */ /* 0x000fe20003f46070 */
[----:B------:R-:W-:Y:S01]  /*1330*/  VIADD R24, R9, 0xffffffeb ;  /* 0xffffffeb09187836 */ /* 0x000fe20000000000 */
[----:B0-----:R-:W-:Y:S02]  /*1340*/  SEL R26, RZ, 0x1, P6 ;  /* 0x00000001ff1a7807 */ /* 0x001fe40003000000 */
[----:B------:R-:W-:Y:S01]  /*1350*/  ISETP.GE.U32.AND P6, PT, R25, 0x7fffffcb, PT ;  /* 0x7fffffcb1900780c */ /* 0x000fe20003fc6070 */
[----:B------:R-:W-:Y:S01]  /*1360*/  VIADD R25, R9, 0xffffffe4 ;  /* 0xffffffe409197836 */ /* 0x000fe20000000000 */
[----:B------:R-:W-:-:S02]  /*1370*/  SEL R27, RZ, 0x1fffe, P2 ;  /* 0x0001fffeff1b7807 */ /* 0x000fc40001000000 */
[----:B------:R-:W-:Y:S02]  /*1380*/  ISETP.GE.U32.AND P2, PT, R24, 0x7fffffcc, PT ;  /* 0x7fffffcc1800780c */ /* 0x000fe40003f46070 */
[----:B------:R-:W-:Y:S02]  /*1390*/  SEL R24, RZ, 0x4, P6 ;  /* 0x00000004ff187807 */ /* 0x000fe40003000000 */
[----:B------:R-:W-:Y:S02]  /*13a0*/  ISETP.GE.U32.AND P6, PT, R25, 0x7fffffc5, PT ;  /* 0x7fffffc51900780c */ /* 0x000fe40003fc6070 */
[----:B------:R-:W-:Y:S02]  /*13b0*/  SEL R25, RZ, 0x7fff8, P2 ;  /* 0x0007fff8ff197807 */ /* 0x000fe40001000000 */
[----:B------:R-:W-:Y:S01]  /*13c0*/  ISETP.GE.U32.AND P2, PT, R30, 0x7fffffc6, PT ;  /* 0x7fffffc61e00780c */ /* 0x000fe20003f46070 */
[----:B------:R-:W-:Y:S01]  /*13d0*/  VIADD R30, R9, 0xffffffe7 ;  /* 0xffffffe7091e7836 */ /* 0x000fe20000000000 */
[----:B------:R-:W-:-:S02]  /*13e0*/  SEL R32, RZ, 0x1, P6 ;  /* 0x00000001ff207807 */ /* 0x000fc40003000000 */
[----:B------:R-:W-:Y:S01]  /*13f0*/  ISETP.GE.U32.AND P6, PT, R31, 0x7fffffc7, PT ;  /* 0x7fffffc71f00780c */ /* 0x000fe20003fc6070 */
[----:B------:R-:W-:Y:S01]  /*1400*/  VIADD R31, R9, 0xffffffe1 ;  /* 0xffffffe1091f7836 */ /* 0x000fe20000000000 */
[----:B------:R-:W-:Y:S02]  /*1410*/  SEL R33, RZ, 0x1fffe, P2 ;  /* 0x0001fffeff217807 */ /* 0x000fe40001000000 */
[----:B------:R-:W-:Y:S02]  /*1420*/  ISETP.GE.U32.AND P2, PT, R30, 0x7fffffc8, PT ;  /* 0x7fffffc81e00780c */ /* 0x000fe40003f46070 */
[----:B------:R-:W-:Y:S02]  /*1430*/  SEL R30, RZ, 0x4, P6 ;  /* 0x00000004ff1e7807 */ /* 0x000fe40003000000 */
[----:B------:R-:W-:Y:S02]  /*1440*/  ISETP.GE.U32.AND P6, PT, R31, 0x7fffffc2, PT ;  /* 0x7fffffc21f00780c */ /* 0x000fe40003fc6070 */
[----:B------:R-:W-:-:S02]  /*1450*/  SEL R31, RZ, 0x7fff8, P2 ;  /* 0x0007fff8ff1f7807 */ /* 0x000fc40001000000 */
[----:B------:R-:W-:Y:S01]  /*1460*/  ISETP.GE.U32.AND P2, PT, R35, 0x7fffffc3, PT ;  /* 0x7fffffc32300780c */ /* 0x000fe20003f46070 */
[----:B------:R-:W-:-:S03]  /*1470*/  IMAD.IADD R22, R22, 0x1, R23 ;  /* 0x0000000116167824 */ /* 0x000fc600078e0217 */
[----:B------:R-:W-:Y:S02]  /*1480*/  SEL R23, RZ, 0x4, P2 ;  /* 0x00000004ff177807 */ /* 0x000fe40001000000 */
[----:B------:R-:W-:Y:S01]  /*1490*/  ISETP.GE.U32.AND P2, PT, R68, 0x7fffffc1, PT ;  /* 0x7fffffc14400780c */ /* 0x000fe20003f46070 */
[----:B------:R-:W-:Y:S01]  /*14a0*/  IMAD.IADD R26, R26, 0x1, R27 ;  /* 0x000000011a1a7824 */ /* 0x000fe200078e021b */
[----:B------:R-:W-:Y:S02]  /*14b0*/  SEL R36, RZ, 0x1fffe, P6 ;  /* 0x0001fffeff247807 */ /* 0x000fe40003000000 */
[----:B------:R-:W-:Y:S02]  /*14c0*/  SEL R27, RZ, 0x1, P2 ;  /* 0x00000001ff1b7807 */ /* 0x000fe40001000000 */
[----:B------:R-:W-:Y:S02]  /*14d0*/  ISETP.GE.U32.AND P6, PT, R34, 0x7fffffc4, PT ;  /* 0x7fffffc42200780c */ /* 0x000fe40003fc6070 */
[----:B------:R-:W-:Y:S01]  /*14e0*/  LOP3.LUT R26, R26, 0x3, RZ, 0xc0, !PT ;  /* 0x000000031a1a7812 */ /* 0x000fe200078ec0ff */
[----:B------:R-:W-:Y:S01]  /*14f0*/  IMAD.IADD R27, R27, 0x1, R36 ;  /* 0x000000011b1b7824 */ /* 0x000fe200078e0224 */
[----:B------:R-:W-:Y:S01]  /*1500*/  LOP3.LUT R22, R22, 0x3, RZ, 0xc0, !PT ;  /* 0x0000000316167812 */ /* 0x000fe200078ec0ff */
[----:B------:R-:W-:Y:S01]  /*1510*/  IMAD.IADD R32, R32, 0x1, R33 ;  /* 0x0000000120207824 */ /* 0x000fe200078e0221 */
[----:B------:R-:W-:-:S02]  /*1520*/  SEL R34, RZ, 0x7fff8, P6 ;  /* 0x0007fff8ff227807 */ /* 0x000fc40003000000 */
[----:B------:R-:W-:Y:S02]  /*1530*/  IADD3 R24, PT, PT, R26, R25, R24 ;  /* 0x000000191a187210 */ /* 0x000fe40007ffe018 */
[----:B------:R-:W-:Y:S02]  /*1540*/  LOP3.LUT R27, R27, 0x3, RZ, 0xc0, !PT ;  /* 0x000000031b1b7812 */ /* 0x000fe400078ec0ff */
[----:B------:R-:W-:Y:S02]  /*1550*/  IADD3 R10, PT, PT, R22, R21, R10 ;  /* 0x00000015160a7210 */ /* 0x000fe40007ffe00a */
[----:B------:R-:W-:Y:S01]  /*1560*/  PRMT R21, RZ, 0x7610, R21 ;  /* 0x00007610ff157816 */ /* 0x000fe20000000015 */
[----:B------:R-:W-:Y:S01]  /*1570*/  IMAD.SHL.U32 R22, R24, 0x100, RZ ;  /* 0x0000010018167824 */ /* 0x000fe200078e00ff */
[----:B------:R-:W-:Y:S02]  /*1580*/  LOP3.LUT R32, R32, 0x3, RZ, 0xc0, !PT ;  /* 0x0000000320207812 */ /* 0x000fe400078ec0ff */
[----:B------:R-:W-:-:S02]  /*1590*/  IADD3 R23, PT, PT, R27, R34, R23 ;  /* 0x000000221b177210 */ /* 0x000fc40007ffe017 */
[----:B------:R-:W-:Y:S01]  /*15a0*/  IADD3 R30, PT, PT, R32, R31, R30 ;  /* 0x0000001f201e7210 */ /* 0x000fe20007ffe01e */
[----:B------:R0:W5:Y:S01]  /*15b0*/  @!P4 LDG.E.U8 R21, desc[UR18][R28.64] ;  /* 0x000000121c15c981 */ /* 0x000162000c1e1100 */
[----:B------:R-:W-:Y:S02]  /*15c0*/  LOP3.LUT R25, R23, 0xf, RZ, 0xc0, !PT ;  /* 0x0000000f17197812 */ /* 0x000fe400078ec0ff */
[----:B------:R-:W-:Y:S02]  /*15d0*/  SHF.R.S32.HI R83, RZ, 0x1f, R81 ;  /* 0x0000001fff537819 */ /* 0x000fe40000011451 */
[-C--:B------:R-:W-:Y:S02]  /*15e0*/  IADD3 R24, P4, PT, R81, R6.reuse, RZ ;  /* 0x0000000651187210 */ /* 0x080fe40007f9e0ff */
[----:B------:R-:W-:Y:S01]  /*15f0*/  LOP3.LUT R23, R22, 0xf00, RZ, 0xe2, !PT ;  /* 0x00000f0016177812 */ /* 0x000fe200078ee2ff */
[----:B------:R-:W-:Y:S01]  /*1600*/  IMAD R27, R30, 0x10, R25 ;  /* 0x000000101e1b7824 */ /* 0x000fe200078e0219 */
[----:B------:R-:W-:Y:S01]  /*1610*/  SHF.R.S32.HI R87, RZ, 0x1f, R85 ;  /* 0x0000001fff577819 */ /* 0x000fe20000011455 */
[----:B------:R-:W-:Y:S01]  /*1620*/  IMAD.X R25, R83, 0x1, R7, P4 ;  /* 0x0000000153197824 */ /* 0x000fe200020e0607 */
[----:B------:R-:W-:Y:S01]  /*1630*/  IADD3 R26, P4, PT, R85, R6, RZ ;  /* 0x00000006551a7210 */ /* 0x000fe20007f9e0ff */
[--C-:B------:R-:W-:Y:S01]  /*1640*/  IMAD R30, R10, 0x1000, R23.reuse ;  /* 0x000010000a1e7824 */ /* 0x100fe200078e0217 */
[----:B------:R-:W-:Y:S01]  /*1650*/  PRMT R22, RZ, 0x7610, R22 ;  /* 0x00007610ff167816 */ /* 0x000fe20000000016 */
[----:B------:R-:W-:Y:S01]  /*1660*/  VIADD R10, R9, 0xfffffff7 ;  /* 0xfffffff7090a7836 */ /* 0x000fe20000000000 */
[----:B0-----:R-:W-:Y:S01]  /*1670*/  LOP3.LUT R29, R27, 0xff, RZ, 0xc0, !PT ;  /* 0x000000ff1b1d7812 */ /* 0x001fe200078ec0ff */
[----:B------:R-:W-:Y:S01]  /*1680*/  VIADD R35, R9, 0xfffffff8 ;  /* 0xfffffff809237836 */ /* 0x000fe20000000000 */
[----:B------:R-:W-:Y:S01]  /*1690*/  PRMT R23, RZ, 0x7610, R23 ;  /* 0x00007610ff177816 */ /* 0x000fe20000000017 */
[----:B------:R-:W-:Y:S01]  /*16a0*/  IMAD.X R27, R87, 0x1, R7, P4 ;  /* 0x00000001571b7824 */ /* 0x000fe200020e0607 */
[----:B------:R-:W-:Y:S01]  /*16b0*/  ISETP.GE.U32.AND P4, PT, R10, 0x7fffffd8, PT ;  /* 0x7fffffd80a00780c */ /* 0x000fe20003f86070 */
[----:B------:R-:W-:Y:S01]  /*16c0*/  VIADD R10, R9, 0xfffffff6 ;  /* 0xfffffff6090a7836 */ /* 0x000fe20000000000 */
[----:B------:R-:W-:Y:S01]  /*16d0*/  ISETP.GE.U32.AND P6, PT, R35, 0x7fffffd9, PT ;  /* 0x7fffffd92300780c */ /* 0x000fe20003fc6070 */
[----:B------:R0:W2:Y:S01]  /*16e0*/  @!P5 LDG.E.U8 R22, desc[UR18][R24.64] ;  /* 0x000000121816d981 */ /* 0x0000a2000c1e1100 */
[----:B------:R-:W-:Y:S01]  /*16f0*/  IMAD.IADD R29, R30, 0x1, R29 ;  /* 0x000000011e1d7824 */ /* 0x000fe200078e021d */
[----:B------:R-:W-:-:S02]  /*1700*/  SHF.R.S32.HI R93, RZ, 0x1f, R89 ;  /* 0x0000001fff5d7819 */ /* 0x000fc40000011459 */
[-C--:B------:R-:W-:Y:S01]  /*1710*/  IADD3 R28, P5, PT, R89, R6.reuse, RZ ;  /* 0x00000006591c7210 */ /* 0x080fe20007fbe0ff */
[----:B------:R1:W2:Y:S01]  /*1720*/  @!P0 LDG.E.U8 R23, desc[UR18][R26.64] ;  /* 0x000000121a178981 */ /* 0x0002a2000c1e1100 */
[----:B------:R-:W-:Y:S02]  /*1730*/  ISETP.GE.U32.AND P0, PT, R10, 0x7fffffd7, PT ;  /* 0x7fffffd70a00780c */ /* 0x000fe40003f06070 */
[----:B------:R-:W-:Y:S01]  /*1740*/  LOP3.LUT R10, R29, 0xffff, RZ, 0xc0, !PT ;  /* 0x0000ffff1d0a7812 */ /* 0x000fe200078ec0ff */
[----:B------:R-:W-:Y:S01]  /*1750*/  IMAD.X R29, R93, 0x1, R7, P5 ;  /* 0x000000015d1d7824 */ /* 0x000fe200028e0607 */
[----:B------:R-:W-:Y:S02]  /*1760*/  SHF.R.S32.HI R95, RZ, 0x1f, R91 ;  /* 0x0000001fff5f7819 */ /* 0x000fe4000001145b */
[----:B------:R-:W-:Y:S02]  /*1770*/  IADD3 R30, P5, PT, R91, R6, RZ ;  /* 0x000000065b1e7210 */ /* 0x000fe40007fbe0ff */
[----:B0-----:R-:W-:-:S02]  /*1780*/  PRMT R24, RZ, 0x7610, R24 ;  /* 0x00007610ff187816 */ /* 0x001fc40000000018 */
[--C-:B-1----:R-:W-:Y:S01]  /*1790*/  SHF.R.U32.HI R26, RZ, 0xf, R10.reuse ;  /* 0x0000000fff1a7819 */ /* 0x102fe2000001160a */
[----:B------:R-:W-:Y:S01]  /*17a0*/  IMAD.X R31, R95, 0x1, R7, P5 ;  /* 0x000000015f1f7824 */ /* 0x000fe200028e0607 */
[----:B------:R-:W-:Y:S02]  /*17b0*/  SHF.R.S32.HI R99, RZ, 0x1f, R97 ;  /* 0x0000001fff637819 */ /* 0x000fe40000011461 */
[----:B------:R0:W2:Y:S01]  /*17c0*/  @!P6 LDG.E.U8 R24, desc[UR18][R28.64] ;  /* 0x000000121c18e981 */ /* 0x0000a2000c1e1100 */
[----:B------:R-:W-:Y:S02]  /*17d0*/  LOP3.LUT P5, RZ, R26, 0x1, RZ, 0xc0, !PT ;  /* 0x000000011aff7812 */ /* 0x000fe400078ac0ff */
[-C--:B------:R-:W-:Y:S02]  /*17e0*/  IADD3 R34, P6, PT, R97, R6.reuse, RZ ;  /* 0x0000000661227210 */ /* 0x080fe40007fde0ff */
[----:B------:R-:W-:Y:S02]  /*17f0*/  PRMT R25, RZ, 0x7610, R25 ;  /* 0x00007610ff197816 */ /* 0x000fe40000000019 */
[----:B------:R-:W-:Y:S01]  /*1800*/  SHF.R.U32.HI R26, RZ, 0x7, R10 ;  /* 0x00000007ff1a7819 */ /* 0x000fe2000001160a */
[----:B------:R-:W-:Y:S01]  /*1810*/  IMAD.X R35, R99, 0x1, R7, P6 ;  /* 0x0000000163237824 */ /* 0x000fe200030e0607 */
[----:B------:R-:W-:Y:S01]  /*1820*/  PRMT R27, RZ, 0x7610, R27 ;  /* 0x00007610ff1b7816 */ /* 0x000fe2000000001b */
[----:B0-----:R-:W-:Y:S01]  /*1830*/  VIADD R28, R9, 0xfffffff5 ;  /* 0xfffffff5091c7836 */ /* 0x001fe20000000000 */
[----:B------:R-:W-:Y:S01]  /*1840*/  SHF.R.S32.HI R103, RZ, 0x1f, R101 ;  /* 0x0000001fff677819 */ /* 0x000fe20000011465 */
[----:B------:R0:W2:Y:S01]  /*1850*/  @!P4 LDG.E.U8 R25, desc[UR18][R30.64] ;  /* 0x000000121e19c981 */ /* 0x0000a2000c1e1100 */
[----:B------:R-:W-:-:S02]  /*1860*/  IADD3 R32, P6, PT, R101, R6, RZ ;  /* 0x0000000665207210 */ /* 0x000fc40007fde0ff */
[----:B------:R-:W-:Y:S01]  /*1870*/  LOP3.LUT P4, RZ, R26, 0x1, RZ, 0xc0, !PT ;  /* 0x000000011aff7812 */ /* 0x000fe2000788c0ff */
[----:B------:R1:W2:Y:S01]  /*1880*/  @P5 LDG.E.U8 R27, desc[UR18][R34.64] ;  /* 0x00000012221b5981 */ /* 0x0002a2000c1e1100 */
[----:B------:R-:W-:Y:S01]  /*1890*/  PRMT R26, RZ, 0x7610, R26 ;  /* 0x00007610ff1a7816 */ /* 0x000fe2000000001a */
[----:B------:R-:W-:Y:S01]  /*18a0*/  IMAD.X R33, R103, 0x1, R7, P6 ;  /* 0x0000000167217824 */ /* 0x000fe200030e0607 */
[----:B------:R-:W-:Y:S01]  /*18b0*/  ISETP.GE.U32.AND P6, PT, R28, 0x7fffffd6, PT ;  /* 0x7fffffd61c00780c */ /* 0x000fe20003fc6070 */
[----:B------:R-:W-:Y:S01]  /*18c0*/  VIADD R28, R9, 0xfffffff4 ;  /* 0xfffffff4091c7836 */ /* 0x000fe20000000000 */
[----:B------:R-:W-:Y:S02]  /*18d0*/  SHF.R.S32.HI R107, RZ, 0x1f, R105 ;  /* 0x0000001fff6b7819 */ /* 0x000fe40000011469 */
[----:B0-----:R-:W-:Y:S01]  /*18e0*/  IADD3 R30, P5, PT, R105, R6, RZ ;  /* 0x00000006691e7210 */ /* 0x001fe20007fbe0ff */
[----:B------:R0:W2:Y:S01]  /*18f0*/  @!P0 LDG.E.U8 R26, desc[UR18][R32.64] ;  /* 0x00000012201a8981 */ /* 0x0000a2000c1e1100 */
[----:B------:R-:W-:-:S02]  /*1900*/  PRMT R29, RZ, 0x7610, R29 ;  /* 0x00007610ff1d7816 */ /* 0x000fc4000000001d */
[----:B------:R-:W-:Y:S01]  /*1910*/  ISETP.GE.U32.AND P0, PT, R28, 0x7fffffd5, PT ;  /* 0x7fffffd51c00780c */ /* 0x000fe20003f06070 */
[----:B------:R-:W-:Y:S01]  /*1920*/  IMAD.X R31, R107, 0x1, R7, P5 ;  /* 0x000000016b1f7824 */ /* 0x000fe200028e0607 */
[----:B------:R-:W-:Y:S01]  /*1930*/  SHF.R.S32.HI R111, RZ, 0x1f, R109 ;  /* 0x0000001fff6f7819 */ /* 0x000fe2000001146d */
[----:B------:R-:W-:Y:S01]  /*1940*/  VIADD R28, R9, 0xfffffff3 ;  /* 0xfffffff3091c7836 */ /* 0x000fe20000000000 */
[----:B-1----:R-:W-:Y:S02]  /*1950*/  IADD3 R34, P5, PT, R109, R6, RZ ;  /* 0x000000066d227210 */ /* 0x002fe40007fbe0ff */
[----:B------:R1:W2:Y:S02]  /*1960*/  @P4 LDG.E.U8 R29, desc[UR18][R30.64] ;  /* 0x000000121e1d4981 */ /* 0x0002a4000c1e1100 */
[----:B------:R-:W-:Y:S01]  /*1970*/  ISETP.GE.U32.AND P4, PT, R28, 0x7fffffd4, PT ;  /* 0x7fffffd41c00780c */ /* 0x000fe20003f86070 */
[----:B------:R-:W-:Y:S01]  /*1980*/  IMAD.X R35, R111, 0x1, R7, P5 ;  /* 0x000000016f237824 */ /* 0x000fe200028e0607 */
[----:B------:R-:W-:Y:S01]  /*1990*/  PRMT R28, RZ, 0x7610, R28 ;  /* 0x00007610ff1c7816 */ /* 0x000fe2000000001c */
[----:B0-----:R-:W-:Y:S01]  /*19a0*/  VIADD R32, R9, 0xfffffff2 ;  /* 0xfffffff209207836 */ /* 0x001fe20000000000 */
[----:B------:R-:W-:-:S02]  /*19b0*/  SHF.R.S32.HI R117, RZ, 0x1f, R113 ;  /* 0x0000001fff757819 */ /* 0x000fc40000011471 */
[-C--:B------:R-:W-:Y:S02]  /*19c0*/  IADD3 R36, P5, PT, R113, R6.reuse, RZ ;  /* 0x0000000671247210 */ /* 0x080fe40007fbe0ff */
[----:B------:R-:W2:Y:S01]  /*19d0*/  @!P6 LDG.E.U8 R28, desc[UR18][R34.64] ;  /* 0x00000012221ce981 */ /* 0x000ea2000c1e1100 */
[----:B-1----:R-:W-:Y:S02]  /*19e0*/  PRMT R31, RZ, 0x7610, R31 ;  /* 0x00007610ff1f7816 */ /* 0x002fe4000000001f */
[----:B------:R-:W-:Y:S01]  /*19f0*/  IMAD.X R37, R117, 0x1, R7, P5 ;  /* 0x0000000175257824 */ /* 0x000fe200028e0607 */
[----:B------:R-:W-:Y:S01]  /*1a00*/  ISETP.GE.U32.AND P6, PT, R32, 0x7fffffd3, PT ;  /* 0x7fffffd32000780c */ /* 0x000fe20003fc6070 */
[----:B------:R-:W-:Y:S01]  /*1a10*/  VIADD R32, R9, 0xfffffff1 ;  /* 0xfffffff109207836 */ /* 0x000fe20000000000 */
[----:B------:R-:W-:Y:S02]  /*1a20*/  SHF.R.S32.HI R119, RZ, 0x1f, R115 ;  /* 0x0000001fff777819 */ /* 0x000fe40000011473 */
[----:B------:R-:W-:Y:S01]  /*1a30*/  IADD3 R38, P5, PT, R115, R6, RZ ;  /* 0x0000000673267210 */ /* 0x000fe20007fbe0ff */
[----:B------:R-:W2:Y:S01]  /*1a40*/  @!P0 LDG.E.U8 R31, desc[UR18][R36.64] ;  /* 0x00000012241f8981 */ /* 0x000ea2000c1e1100 */
[----:B------:R-:W-:-:S02]  /*1a50*/  PRMT R30, RZ, 0x7610, R30 ;  /* 0x00007610ff1e7816 */ /* 0x000fc4000000001e */
[----:B------:R-:W-:Y:S01]  /*1a60*/  ISETP.GE.U32.AND P0, PT, R32, 0x7fffffd2, PT ;  /* 0x7fffffd22000780c */ /* 0x000fe20003f06070 */
[----:B------:R-:W-:Y:S01]  /*1a70*/  IMAD.X R39, R119, 0x1, R7, P5 ;  /* 0x0000000177277824 */ /* 0x000fe200028e0607 */
[----:B------:R-:W-:Y:S01]  /*1a80*/  SHF.R.S32.HI R123, RZ, 0x1f, R121 ;  /* 0x0000001fff7b7819 */ /* 0x000fe20000011479 */
[----:B------:R-:W-:Y:S01]  /*1a90*/  VIADD R32, R9, 0xfffffff0 ;  /* 0xfffffff009207836 */ /* 0x000fe20000000000 */
[----:B------:R-:W-:Y:S02]  /*1aa0*/  IADD3 R40, P5, PT, R121, R6, RZ ;  /* 0x0000000679287210 */ /* 0x000fe40007fbe0ff */
[----:B------:R0:W2:Y:S01]  /*1ab0*/  @!P4 LDG.E.U8 R30, desc[UR18][R38.64] ;  /* 0x00000012261ec981 */ /* 0x0000a2000c1e1100 */
[----:B------:R-:W-:Y:S02]  /*1ac0*/  SHF.R.S32.HI R129, RZ, 0x1f, R125 ;  /* 0x0000001fff817819 */ /* 0x000fe4000001147d */
[----:B------:R-:W-:Y:S01]  /*1ad0*/  IMAD.X R41, R123, 0x1, R7, P5 ;  /* 0x000000017b297824 */ /* 0x000fe200028e0607 */
[----:B------:R-:W-:-:S02]  /*1ae0*/  ISETP.GE.U32.AND P4, PT, R32, 0x7fffffd1, PT ;  /* 0x7fffffd12000780c */ /* 0x000fc40003f86070 */
[----:B------:R-:W-:Y:S02]  /*1af0*/  PRMT R32, RZ, 0x7610, R32 ;  /* 0x00007610ff207816 */ /* 0x000fe40000000020 */
[-C--:B0-----:R-:W-:Y:S02]  /*1b00*/  IADD3 R38, P5, PT, R125, R6.reuse, RZ ;  /* 0x000000067d267210 */ /* 0x081fe40007fbe0ff */
[----:B------:R-:W-:Y:S02]  /*1b10*/  SHF.R.U32.HI R33, RZ, 0xe, R10 ;  /* 0x0000000eff217819 */ /* 0x000fe4000001160a */
[----:B------:R0:W2:Y:S01]  /*1b20*/  @!P6 LDG.E.U8 R32, desc[UR18][R40.64] ;  /* 0x000000122820e981 */ /* 0x0000a2000c1e1100 */
[----:B------:R-:W-:Y:S01]  /*1b30*/  SHF.R.S32.HI R131, RZ, 0x1f, R127 ;  /* 0x0000001fff837819 */ /* 0x000fe2000001147f */
[----:B------:R-:W-:Y:S01]  /*1b40*/  IMAD.X R39, R129, 0x1, R7, P5 ;  /* 0x0000000181277824 */ /* 0x000fe200028e0607 */
[----:B------:R-:W-:Y:S02]  /*1b50*/  IADD3 R42, P5, PT, R127, R6, RZ ;  /* 0x000000067f2a7210 */ /* 0x000fe40007fbe0ff */
[----:B------:R-:W-:-:S02]  /*1b60*/  LOP3.LUT P6, RZ, R33, 0x1, RZ, 0xc0, !PT ;  /* 0x0000000121ff7812 */ /* 0x000fc400078cc0ff */
[----:B------:R-:W-:Y:S01]  /*1b70*/  PRMT R33, RZ, 0x7610, R33 ;  /* 0x00007610ff217816 */ /* 0x000fe20000000021 */
[----:B------:R-:W-:Y:S01]  /*1b80*/  IMAD.X R43, R131, 0x1, R7, P5 ;  /* 0x00000001832b7824 */ /* 0x000fe200028e0607 */
[----:B------:R-:W-:Y:S02]  /*1b90*/  PRMT R34, RZ, 0x7610, R34 ;  /* 0x00007610ff227816 */ /* 0x000fe40000000022 */
[--C-:B------:R-:W-:Y:S02]  /*1ba0*/  SHF.R.U32.HI R35, RZ, 0xd, R10.reuse ;  /* 0x0000000dff237819 */ /* 0x100fe4000001160a */
[----:B------:R-:W-:Y:S01]  /*1bb0*/  SHF.R.S32.HI R135, RZ, 0x1f, R133 ;  /* 0x0000001fff877819 */ /* 0x000fe20000011485 */
[----:B------:R-:W2:Y:S01]  /*1bc0*/  @!P0 LDG.E.U8 R33, desc[UR18][R38.64] ;  /* 0x0000001226218981 */ /* 0x000ea2000c1e1100 */
[----:B0-----:R-:W-:Y:S02]  /*1bd0*/  IADD3 R40, P5, PT, R133, R6, RZ ;  /* 0x0000000685287210 */ /* 0x001fe40007fbe0ff */
[----:B------:R-:W-:Y:S01]  /*1be0*/  LOP3.LUT P0, RZ, R35, 0x1, RZ, 0xc0, !PT ;  /* 0x0000000123ff7812 */ /* 0x000fe2000780c0ff */
[----:B------:R0:W2:Y:S01]  /*1bf0*/  @!P4 LDG.E.U8 R34, desc[UR18][R42.64] ;  /* 0x000000122a22c981 */ /* 0x0000a2000c1e1100 */
[----:B------:R-:W-:Y:S01]  /*1c00*/  SHF.R.U32.HI R35, RZ, 0xc, R10 ;  /* 0x0000000cff237819 */ /* 0x000fe2000001160a */
[----:B------:R-:W-:Y:S01]  /*1c10*/  IMAD.X R41, R135, 0x1, R7, P5 ;  /* 0x0000000187297824 */ /* 0x000fe200028e0607 */
[----:B------:R-:W-:-:S02]  /*1c20*/  SHF.R.S32.HI R141, RZ, 0x1f, R137 ;  /* 0x0000001fff8d7819 */ /* 0x000fc40000011489 */
[----:B------:R-:W-:Y:S02]  /*1c30*/  PRMT R36, RZ, 0x7610, R36 ;  /* 0x00007610ff247816 */ /* 0x000fe40000000024 */
[----:B------:R-:W-:Y:S02]  /*1c40*/  LOP3.LUT P4, RZ, R35, 0x1, RZ, 0xc0, !PT ;  /* 0x0000000123ff7812 */ /* 0x000fe4000788c0ff */
[----:B0-----:R-:W-:Y:S02]  /*1c50*/  IADD3 R42, P5, PT, R137, R6, RZ ;  /* 0x00000006892a7210 */ /* 0x001fe40007fbe0ff */
[----:B------:R-:W2:Y:S01]  /*1c60*/  @P6 LDG.E.U8 R36, desc[UR18][R40.64] ;  /* 0x0000001228246981 */ /* 0x000ea2000c1e1100 */
[----:B------:R-:W-:Y:S02]  /*1c70*/  SHF.R.U32.HI R35, RZ, 0xb, R10 ;  /* 0x0000000bff237819 */ /* 0x000fe4000001160a */
[----:B------:R-:W-:Y:S01]  /*1c80*/  PRMT R37, RZ, 0x7610, R37 ;  /* 0x00007610ff257816 */ /* 0x000fe20000000025 */
[----:B------:R-:W-:Y:S01]  /*1c90*/  IMAD.X R43, R141, 0x1, R7, P5 ;  /* 0x000000018d2b7824 */ /* 0x000fe200028e0607 */
[----:B------:R-:W-:-:S02]  /*1ca0*/  SHF.R.S32.HI R143, RZ, 0x1f, R139 ;  /* 0x0000001fff8f7819 */ /* 0x000fc4000001148b */
[----:B------:R-:W-:Y:S02]  /*1cb0*/  IADD3 R48, P5, PT, R139, R6, RZ ;  /* 0x000000068b307210 */ /* 0x000fe40007fbe0ff */
[--C-:B------:R-:W-:Y:S01]  /*1cc0*/  SHF.R.U32.HI R38, RZ, 0xa, R10.reuse ;  /* 0x0000000aff267819 */ /* 0x100fe2000001160a */
[----:B------:R0:W2:Y:S01]  /*1cd0*/  @P0 LDG.E.U8 R37, desc[UR18][R42.64] ;  /* 0x000000122a250981 */ /* 0x0000a2000c1e1100 */
[----:B------:R-:W-:Y:S01]  /*1ce0*/  LOP3.LUT P6, RZ, R35, 0x1, RZ, 0xc0, !PT ;  /* 0x0000000123ff7812 */ /* 0x000fe200078cc0ff */
[----:B------:R-:W-:Y:S01]  /*1cf0*/  IMAD.X R49, R143, 0x1, R7, P5 ;  /* 0x000000018f317824 */ /* 0x000fe200028e0607 */
[----:B------:R-:W-:Y:S02]  /*1d00*/  PRMT R35, RZ, 0x7610, R35 ;  /* 0x00007610ff237816 */ /* 0x000fe40000000023 */
[----:B------:R-:W-:Y:S02]  /*1d10*/  LOP3.LUT P0, RZ, R38, 0x1, RZ, 0xc0, !PT ;  /* 0x0000000126ff7812 */ /* 0x000fe4000780c0ff */
[----:B------:R-:W-:-:S02]  /*1d20*/  SHF.R.U32.HI R38, RZ, 0x9, R10 ;  /* 0x00000009ff267819 */ /* 0x000fc4000001160a */
[----:B------:R-:W-:Y:S01]  /*1d30*/  SHF.R.S32.HI R147, RZ, 0x1f, R145 ;  /* 0x0000001fff937819 */ /* 0x000fe20000011491 */
[----:B------:R1:W2:Y:S01]  /*1d40*/  @P4 LDG.E.U8 R35, desc[UR18][R48.64] ;  /* 0x0000001230234981 */ /* 0x0002a2000c1e1100 */
[-C--:B------:R-:W-:Y:S02]  /*1d50*/  IADD3 R50, P5, PT, R145, R6.reuse, RZ ;  /* 0x0000000691327210 */ /* 0x080fe40007fbe0ff */
[----:B------:R-:W-:Y:S02]  /*1d60*/  LOP3.LUT P4, RZ, R38, 0x1, RZ, 0xc0, !PT ;  /* 0x0000000126ff7812 */ /* 0x000fe4000788c0ff */
[----:B------:R-:W-:Y:S01]  /*1d70*/  PRMT R38, RZ, 0x7610, R38 ;  /* 0x00007610ff267816 */ /* 0x000fe20000000026 */
[----:B------:R-:W-:Y:S01]  /*1d80*/  IMAD.X R51, R147, 0x1, R7, P5 ;  /* 0x0000000193337824 */ /* 0x000fe200028e0607 */
[----:B------:R-:W-:Y:S02]  /*1d90*/  SHF.R.S32.HI R153, RZ, 0x1f, R149 ;  /* 0x0000001fff997819 */ /* 0x000fe40000011495 */
[----:B0-----:R-:W-:-:S02]  /*1da0*/  IADD3 R42, P5, PT, R149, R6, RZ ;  /* 0x00000006952a7210 */ /* 0x001fc40007fbe0ff */
[--C-:B------:R-:W-:Y:S01]  /*1db0*/  SHF.R.U32.HI R40, RZ, 0x8, R10.reuse ;  /* 0x00000008ff287819 */ /* 0x100fe2000001160a */
[----:B------:R0:W2:Y:S01]  /*1dc0*/  @P6 LDG.E.U8 R38, desc[UR18][R50.64] ;  /* 0x0000001232266981 */ /* 0x0000a2000c1e1100 */
[----:B------:R-:W-:Y:S01]  /*1dd0*/  PRMT R39, RZ, 0x7610, R39 ;  /* 0x00007610ff277816 */ /* 0x000fe20000000027 */
[----:B------:R-:W-:Y:S01]  /*1de0*/  IMAD.X R43, R153, 0x1, R7, P5 ;  /* 0x00000001992b7824 */ /* 0x000fe200028e0607 */
[----:B------:R-:W-:Y:S02]  /*1df0*/  SHF.R.S32.HI R155, RZ, 0x1f, R151 ;  /* 0x0000001fff9b7819 */ /* 0x000fe40000011497 */
[----:B-1----:R-:W-:Y:S02]  /*1e00*/  IADD3 R48, P6, PT, R151, R6, RZ ;  /* 0x0000000697307210 */ /* 0x002fe40007fde0ff */
[----:B------:R-:W-:Y:S01]  /*1e10*/  SHF.R.U32.HI R41, RZ, 0x6, R10 ;  /* 0x00000006ff297819 */ /* 0x000fe2000001160a */
[----:B------:R1:W2:Y:S01]  /*1e20*/  @P0 LDG.E.U8 R39, desc[UR18][R42.64] ;  /* 0x000000122a270981 */ /* 0x0002a2000c1e1100 */
[----:B------:R-:W-:Y:S01]  /*1e30*/  LOP3.LUT P5, RZ, R40, 0x1, RZ, 0xc0, !PT ;  /* 0x0000000128ff7812 */ /* 0x000fe200078ac0ff */
[----:B------:R-:W-:Y:S01]  /*1e40*/  IMAD.X R49, R155, 0x1, R7, P6 ;  /* 0x000000019b317824 */ /* 0x000fe200030e0607 */
[----:B------:R-:W-:-:S02]  /*1e50*/  PRMT R40, RZ, 0x7610, R40 ;  /* 0x00007610ff287816 */ /* 0x000fc40000000028 */
[----:B------:R-:W-:Y:S02]  /*1e60*/  LOP3.LUT P0, RZ, R41, 0x1, RZ, 0xc0, !PT ;  /* 0x0000000129ff7812 */ /* 0x000fe4000780c0ff */
[----:B------:R-:W-:Y:S02]  /*1e70*/  SHF.R.S32.HI R163, RZ, 0x1f, R159 ;  /* 0x0000001fffa37819 */ /* 0x000fe4000001149f */
[-C--:B------:R-:W-:Y:S01]  /*1e80*/  IADD3 R54, P6, PT, R159, R6.reuse, RZ ;  /* 0x000000069f367210 */ /* 0x080fe20007fde0ff */
[----:B------:R3:W2:Y:S01]  /*1e90*/  @P4 LDG.E.U8 R40, desc[UR18][R48.64] ;  /* 0x0000001230284981 */ /* 0x0006a2000c1e1100 */
[----:B------:R-:W-:Y:S02]  /*1ea0*/  SHF.R.S32.HI R161, RZ, 0x1f, R157 ;  /* 0x0000001fffa17819 */ /* 0x000fe4000001149d */
[----:B0-----:R-:W-:Y:S01]  /*1eb0*/  IADD3 R50, P4, PT, R157, R6, RZ ;  /* 0x000000069d327210 */ /* 0x001fe20007f9e0ff */
[----:B------:R-:W-:Y:S01]  /*1ec0*/  IMAD.X R55, R163, 0x1, R7, P6 ;  /* 0x00000001a3377824 */ /* 0x000fe200030e0607 */
[----:B------:R-:W-:-:S02]  /*1ed0*/  SHF.R.U32.HI R41, RZ, 0x5, R10 ;  /* 0x00000005ff297819 */ /* 0x000fc4000001160a */
[----:B-1----:R-:W-:Y:S01]  /*1ee0*/  PRMT R42, RZ, 0x7610, R42 ;  /* 0x00007610ff2a7816 */ /* 0x002fe2000000002a */
[----:B------:R-:W-:Y:S01]  /*1ef0*/  IMAD.X R51, R161, 0x1, R7, P4 ;  /* 0x00000001a1337824 */ /* 0x000fe200020e0607 */
[----:B------:R-:W-:Y:S02]  /*1f00*/  LOP3.LUT P4, RZ, R41, 0x1, RZ, 0xc0, !PT ;  /* 0x0000000129ff7812 */ /* 0x000fe4000788c0ff */
[----:B------:R-:W-:Y:S02]  /*1f10*/  PRMT R41, RZ, 0x7610, R41 ;  /* 0x00007610ff297816 */ /* 0x000fe40000000029 */
[----:B------:R-:W2:Y:S01]  /*1f20*/  @P0 LDG.E.U8 R42, desc[UR18][R54.64] ;  /* 0x00000012362a0981 */ /* 0x000ea2000c1e1100 */
[----:B------:R-:W-:Y:S02]  /*1f30*/  ISETP.GT.U32.AND P0, PT, R8, R47, PT ;  /* 0x0000002f0800720c */ /* 0x000fe40003f04070 */
[----:B------:R-:W-:Y:S01]  /*1f40*/  SHF.R.S32.HI R167, RZ, 0x1f, R165 ;  /* 0x0000001fffa77819 */ /* 0x000fe200000114a5 */
[----:B------:R0:W2:Y:S01]  /*1f50*/  @P5 LDG.E.U8 R41, desc[UR18][R50.64] ;  /* 0x0000001232295981 */ /* 0x0000a2000c1e1100 */
[----:B---3--:R-:W-:-:S02]  /*1f60*/  IADD3 R48, P5, PT, R165, R6, RZ ;  /* 0x00000006a5307210 */ /* 0x008fc40007fbe0ff */
[----:B------:R-:W-:-:S03]  /*1f70*/  PRMT R43, RZ, 0x7610, R43 ;  /* 0x00007610ff2b7816 */ /* 0x000fc6000000002b */
[----:B------:R-:W-:Y:S01]  /*1f80*/  IMAD.X R49, R167, 0x1, R7, P5 ;  /* 0x00000001a7317824 */ /* 0x000fe200028e0607 */
[----:B------:R-:W-:-:S03]  /*1f90*/  SHF.R.S32.HI R171, RZ, 0x1f, R169 ;  /* 0x0000001fffab7819 */ /* 0x000fc600000114a9 */
[----:B------:R-:W-:Y:S01]  /*1fa0*/  @!P0 IMAD.IADD R47, R47, 0x1, -R8 ;  /* 0x000000012f2f8824 */ /* 0x000fe200078e0a08 */
[C---:B------:R-:W-:Y:S01]  /*1fb0*/  ISETP.GT.U32.AND P0, PT, R8.reuse, R45, PT ;  /* 0x0000002d0800720c */ /* 0x040fe20003f04070 */
[----:B------:R1:W3:Y:S01]  /*1fc0*/  @P4 LDG.E.U8 R43, desc[UR18][R48.64] ;  /* 0x00000012302b4981 */ /* 0x0002e2000c1e1100 */
[----:B0-----:R-:W-:Y:S02]  /*1fd0*/  IADD3 R50, P4, PT, R169, R6, RZ ;  /* 0x00000006a9327210 */ /* 0x001fe40007f9e0ff */
[----:B------:R-:W-:Y:S02]  /*1fe0*/  IABS R46, R52 ;  /* 0x00000034002e7213 */ /* 0x000fe40000000000 */
[----:B------:R-:W-:Y:S02]  /*1ff0*/  SHF.R.U32.HI R44, RZ, 0x4, R10 ;  /* 0x00000004ff2c7819 */ /* 0x000fe4000001160a */
[----:B------:R-:W-:Y:S01]  /*2000*/  ISETP.GT.U32.AND P5, PT, R8, R47, PT ;  /* 0x0000002f0800720c */ /* 0x000fe20003fa4070 */
[----:B------:R-:W-:Y:S01]  /*2010*/  IMAD.X R51, R171, 0x1, R7, P4 ;  /* 0x00000001ab337824 */ /* 0x000fe200020e0607 */
[----:B------:R-:W-:Y:S01]  /*2020*/  LOP3.LUT P6, RZ, R44, 0x1, RZ, 0xc0, !PT ;  /* 0x000000012cff7812 */ /* 0x000fe200078cc0ff */
[----:B------:R-:W-:Y:S01]  /*2030*/  IMAD.HI.U32 R44, R11, R46, RZ ;  /* 0x0000002e0b2c7227 */ /* 0x000fe200078e00ff */
[----:B------:R-:W-:-:S02]  /*2040*/  ISETP.GE.AND P4, PT, R12, RZ, PT ;  /* 0x000000ff0c00720c */ /* 0x000fc40003f86270 */
[C---:B------:R-:W-:Y:S01]  /*2050*/  LOP3.LUT R54, R12.reuse, 0x10, RZ, 0xfc, !PT ;  /* 0x000000100c367812 */ /* 0x040fe200078efcff */
[----:B------:R-:W-:Y:S01]  /*2060*/  IMAD.MOV R55, RZ, RZ, -R44 ;  /* 0x000000ffff377224 */ /* 0x000fe200078e0a2c */
[----:B------:R-:W-:Y:S01]  /*2070*/  LOP3.LUT R58, R12, 0x14, RZ, 0xfc, !PT ;  /* 0x000000140c3a7812 */ /* 0x000fe200078efcff */
[----:B------:R-:W-:Y:S01]  /*2080*/  @!P0 IMAD.IADD R45, R45, 0x1, -R8 ;  /* 0x000000012d2d8824 */ /* 0x000fe200078e0a08 */
[----:B-1----:R-:W-:Y:S02]  /*2090*/  IABS R48, R54 ;  /* 0x0000003600307213 */ /* 0x002fe40000000000 */
[----:B------:R-:W-:Y:S01]  /*20a0*/  PRMT R44, RZ, 0x7610, R44 ;  /* 0x00007610ff2c7816 */ /* 0x000fe2000000002c */
[C---:B------:R-:W-:Y:S01]  /*20b0*/  IMAD R49, R8.reuse, R55, R46 ;  /* 0x0000003708317224 */ /* 0x040fe200078e022e */
[----:B------:R-:W-:Y:S01]  /*20c0*/  IABS R55, R58 ;  /* 0x0000003a00377213 */ /* 0x000fe20000000000 */
[----:B------:R-:W-:Y:S01]  /*20d0*/  @!P5 IMAD.IADD R47, R47, 0x1, -R8 ;  /* 0x000000012f2fd824 */ /* 0x000fe200078e0a08 */
[----:B------:R-:W-:Y:S01]  /*20e0*/  ISETP.GT.U32.AND P5, PT, R8, R45, PT ;  /* 0x0000002d0800720c */ /* 0x000fe20003fa4070 */
[----:B------:R-:W-:Y:S01]  /*20f0*/  IMAD.HI.U32 R46, R11, R48, RZ ;  /* 0x000000300b2e7227 */ /* 0x000fe200078e00ff */
[----:B------:R0:W2:Y:S03]  /*2100*/  @P6 LDG.E.U8 R44, desc[UR18][R50.64] ;  /* 0x00000012322c6981 */ /* 0x0000a6000c1e1100 */
[----:B------:R-:W-:Y:S01]  /*2110*/  @!P4 IMAD.MOV R47, RZ, RZ, -R47 ;  /* 0x000000ffff2fc224 */ /* 0x000fe200078e0a2f */
[----:B------:R-:W-:-:S02]  /*2120*/  ISETP.GE.AND P4, PT, R57, RZ, PT ;  /* 0x000000ff3900720c */ /* 0x000fc40003f86270 */
[----:B------:R-:W-:Y:S01]  /*2130*/  ISETP.GT.U32.AND P6, PT, R8, R13, PT ;  /* 0x0000000d0800720c */ /* 0x000fe20003fc4070 */
[----:B0-----:R-:W-:Y:S02]  /*2140*/  IMAD.MOV R51, RZ, RZ, -R46 ;  /* 0x000000ffff337224 */ /* 0x001fe400078e0a2e */
[----:B------:R-:W-:-:S04]  /*2150*/  IMAD.HI.U32 R46, R11, R55, RZ ;  /* 0x000000370b2e7227 */ /* 0x000fc800078e00ff */
[C---:B------:R-:W-:Y:S02]  /*2160*/  IMAD R51, R8.reuse, R51, R48 ;  /* 0x0000003308337224 */ /* 0x040fe400078e0230 */
[----:B------:R-:W-:Y:S01]  /*2170*/  IMAD.MOV R46, RZ, RZ, -R46 ;  /* 0x000000ffff2e7224 */ /* 0x000fe200078e0a2e */
[C---:B------:R-:W-:Y:S01]  /*2180*/  ISETP.GT.U32.AND P0, PT, R8.reuse, R49, PT ;  /* 0x000000310800720c */ /* 0x040fe20003f04070 */
[----:B------:R-:W-:Y:S01]  /*2190*/  @!P5 IMAD.IADD R45, R45, 0x1, -R8 ;  /* 0x000000012d2dd824 */ /* 0x000fe200078e0a08 */
[C---:B------:R-:W-:Y:S01]  /*21a0*/  ISETP.GT.U32.AND P5, PT, R8.reuse, R51, PT ;  /* 0x000000330800720c */ /* 0x040fe20003fa4070 */
[----:B------:R-:W-:Y:S02]  /*21b0*/  IMAD R55, R8, R46, R55 ;  /* 0x0000002e08377224 */ /* 0x000fe400078e0237 */
[----:B------:R-:W-:-:S03]  /*21c0*/  @!P4 IMAD.MOV R45, RZ, RZ, -R45 ;  /* 0x000000ffff2dc224 */ /* 0x000fc600078e0a2d */
[----:B------:R-:W-:Y:S01]  /*21d0*/  ISETP.GT.U32.AND P4, PT, R8, R55, PT ;  /* 0x000000370800720c */ /* 0x000fe20003f84070 */
[----:B------:R-:W-:Y:S01]  /*21e0*/  @!P6 IMAD.IADD R13, R13, 0x1, -R8 ;  /* 0x000000010d0de824 */ /* 0x000fe200078e0a08 */
[----:B------:R-:W-:-:S03]  /*21f0*/  LOP3.LUT R60, R12, 0x18, RZ, 0xfc, !PT ;  /* 0x000000180c3c7812 */ /* 0x000fc600078efcff */
[--C-:B------:R-:W-:Y:S01]  /*2200*/  @!P0 IMAD.IADD R49, R49, 0x1, -R8.reuse ;  /* 0x0000000131318824 */ /* 0x100fe200078e0a08 */
[----:B------:R-:W-:Y:S01]  /*2210*/  ISETP.GT.U32.AND P6, PT, R8, R13, PT ;  /* 0x0000000d0800720c */ /* 0x000fe20003fc4070 */
[--C-:B------:R-:W-:Y:S01]  /*2220*/  @!P5 IMAD.IADD R51, R51, 0x1, -R8.reuse ;  /* 0x000000013333d824 */ /* 0x100fe200078e0a08 */
[----:B------:R-:W-:Y:S02]  /*2230*/  IABS R57, R60 ;  /* 0x0000003c00397213 */ /* 0x000fe40000000000 */
[----:B------:R-:W-:Y:S02]  /*2240*/  LOP3.LUT R62, R12, 0x1c, RZ, 0xfc, !PT ;  /* 0x0000001c0c3e7812 */ /* 0x000fe400078efcff */
[C---:B------:R-:W-:Y:S01]  /*2250*/  ISETP.GT.U32.AND P0, PT, R8.reuse, R49, PT ;  /* 0x000000310800720c */ /* 0x040fe20003f04070 */
[----:B------:R-:W-:Y:S01]  /*2260*/  @!P4 IMAD.IADD R55, R55, 0x1, -R8 ;  /* 0x000000013737c824 */ /* 0x000fe200078e0a08 */
[----:B------:R-:W-:Y:S01]  /*2270*/  IABS R59, R62 ;  /* 0x0000003e003b7213 */ /* 0x000fe20000000000 */
[----:B------:R-:W-:Y:S01]  /*2280*/  IMAD.HI.U32 R46, R11, R57, RZ ;  /* 0x000000390b2e7227 */ /* 0x000fe200078e00ff */
[----:B------:R-:W-:-:S02]  /*2290*/  ISETP.GT.U32.AND P5, PT, R8, R51, PT ;  /* 0x000000330800720c */ /* 0x000fc40003fa4070 */
[----:B------:R-:W-:Y:S01]  /*22a0*/  ISETP.GT.U32.AND P4, PT, R8, R55, PT ;  /* 0x000000370800720c */ /* 0x000fe20003f84070 */
[----:B------:R-:W-:Y:S02]  /*22b0*/  IMAD.MOV R48, RZ, RZ, -R46 ;  /* 0x000000ffff307224 */ /* 0x000fe400078e0a2e */
[----:B------:R-:W-:-:S04]  /*22c0*/  IMAD.HI.U32 R46, R11, R59, RZ ;  /* 0x0000003b0b2e7227 */ /* 0x000fc800078e00ff */
[----:B------:R-:W-:Y:S01]  /*22d0*/  @!P6 IMAD.IADD R13, R13, 0x1, -R8 ;  /* 0x000000010d0de824 */ /* 0x000fe200078e0a08 */
[----:B------:R-:W-:Y:S01]  /*22e0*/  ISETP.GE.AND P6, PT, R56, RZ, PT ;  /* 0x000000ff3800720c */ /* 0x000fe20003fc6270 */
[----:B------:R-:W-:Y:S02]  /*22f0*/  IMAD R57, R8, R48, R57 ;  /* 0x0000003008397224 */ /* 0x000fe400078e0239 */
[----:B------:R-:W-:Y:S02]  /*2300*/  IMAD.MOV R46, RZ, RZ, -R46 ;  /* 0x000000ffff2e7224 */ /* 0x000fe400078e0a2e */
[--C-:B------:R-:W-:Y:S01]  /*2310*/  @!P0 IMAD.IADD R49, R49, 0x1, -R8.reuse ;  /* 0x0000000131318824 */ /* 0x100fe200078e0a08 */
[----:B------:R-:W-:Y:S01]  /*2320*/  ISETP.GE.AND P0, PT, R52, RZ, PT ;  /* 0x000000ff3400720c */ /* 0x000fe20003f06270 */
[--C-:B------:R-:W-:Y:S01]  /*2330*/  @!P5 IMAD.IADD R51, R51, 0x1, -R8.reuse ;  /* 0x000000013333d824 */ /* 0x100fe200078e0a08 */
[----:B------:R-:W-:Y:S01]  /*2340*/  LOP3.LUT R52, R12, 0x20, RZ, 0xfc, !PT ;  /* 0x000000200c347812 */ /* 0x000fe200078efcff */
[C---:B------:R-:W-:Y:S01]  /*2350*/  IMAD R59, R8.reuse, R46, R59 ;  /* 0x0000002e083b7224 */ /* 0x040fe200078e023b */
[----:B------:R-:W-:Y:S01]  /*2360*/  ISETP.GT.U32.AND P5, PT, R8, R57, PT ;  /* 0x000000390800720c */ /* 0x000fe20003fa4070 */
[----:B------:R-:W-:Y:S01]  /*2370*/  @!P4 IMAD.IADD R55, R55, 0x1, -R8 ;  /* 0x000000013737c824 */ /* 0x000fe200078e0a08 */
[----:B------:R-:W-:-:S02]  /*2380*/  IABS R61, R52 ;  /* 0x00000034003d7213 */ /* 0x000fc40000000000 */
[----:B------:R-:W-:Y:S01]  /*2390*/  ISETP.GT.U32.AND P4, PT, R8, R59, PT ;  /* 0x0000003b0800720c */ /* 0x000fe20003f84070 */
[----:B------:R-:W-:Y:S01]  /*23a0*/  @!P6 IMAD.MOV R13, RZ, RZ, -R13 ;  /* 0x000000ffff0de224 */ /* 0x000fe200078e0a0d */
[----:B------:R-:W-:Y:S01]  /*23b0*/  ISETP.GE.AND P6, PT, R54, RZ, PT ;  /* 0x000000ff3600720c */ /* 0x000fe20003fc6270 */
[----:B------:R-:W-:Y:S01]  /*23c0*/  IMAD.HI.U32 R46, R11, R61, RZ ;  /* 0x0000003d0b2e7227 */ /* 0x000fe200078e00ff */
[C---:B------:R-:W-:Y:S02]  /*23d0*/  LOP3.LUT R54, R12.reuse, 0x24, RZ, 0xfc, !PT ;  /* 0x000000240c367812 */ /* 0x040fe400078efcff */
[----:B------:R-:W-:Y:S01]  /*23e0*/  LOP3.LUT R56, R12, 0x28, RZ, 0xfc, !PT ;  /* 0x000000280c387812 */ /* 0x000fe200078efcff */
[----:B------:R-:W-:Y:S01]  /*23f0*/  IMAD.MOV R48, RZ, RZ, -R46 ;  /* 0x000000ffff307224 */ /* 0x000fe200078e0a2e */
[----:B------:R-:W-:Y:S01]  /*2400*/  IABS R63, R54 ;  /* 0x00000036003f7213 */ /* 0x000fe20000000000 */
[----:B------:R-:W-:Y:S01]  /*2410*/  @!P5 IMAD.IADD R57, R57, 0x1, -R8 ;  /* 0x000000013939d824 */ /* 0x000fe200078e0a08 */
[----:B------:R-:W-:Y:S01]  /*2420*/  IABS R65, R56 ;  /* 0x0000003800417213 */ /* 0x000fe20000000000 */
[----:B------:R-:W-:-:S02]  /*2430*/  IMAD R61, R8, R48, R61 ;  /* 0x00000030083d7224 */ /* 0x000fc400078e023d */
[----:B------:R-:W-:Y:S01]  /*2440*/  @!P4 IMAD.IADD R59, R59, 0x1, -R8 ;  /* 0x000000013b3bc824 */ /* 0x000fe200078e0a08 */
[----:B------:R-:W-:Y:S01]  /*2450*/  ISETP.GT.U32.AND P4, PT, R8, R57, PT ;  /* 0x000000390800720c */ /* 0x000fe20003f84070 */
[----:B------:R-:W-:-:S04]  /*2460*/  IMAD.HI.U32 R46, R11, R63, RZ ;  /* 0x0000003f0b2e7227 */ /* 0x000fc800078e00ff */
[----:B------:R-:W-:Y:S01]  /*2470*/  @!P6 IMAD.MOV R51, RZ, RZ, -R51 ;  /* 0x000000ffff33e224 */ /* 0x000fe200078e0a33 */
[----:B------:R-:W-:Y:S01]  /*2480*/  ISETP.GT.U32.AND P6, PT, R8, R61, PT ;  /* 0x0000003d0800720c */ /* 0x000fe20003fc4070 */
[----:B------:R-:W-:Y:S01]  /*2490*/  IMAD.HI.U32 R48, R11, R65, RZ ;  /* 0x000000410b307227 */ /* 0x000fe200078e00ff */
[----:B------:R-:W-:-:S03]  /*24a0*/  ISETP.GE.AND P5, PT, R58, RZ, PT ;  /* 0x000000ff3a00720c */ /* 0x000fc60003fa6270 */
[----:B------:R-:W-:Y:S02]  /*24b0*/  IMAD.MOV R50, RZ, RZ, -R46 ;  /* 0x000000ffff327224 */ /* 0x000fe400078e0a2e */
[----:B------:R-:W-:Y:S02]  /*24c0*/  IMAD.MOV R48, RZ, RZ, -R48 ;  /* 0x000000ffff307224 */ /* 0x000fe400078e0a30 */
[C---:B------:R-:W-:Y:S02]  /*24d0*/  IMAD R63, R8.reuse, R50, R63 ;  /* 0x00000032083f7224 */ /* 0x040fe400078e023f */
[C---:B------:R-:W-:Y:S02]  /*24e0*/  IMAD R65, R8.reuse, R48, R65 ;  /* 0x0000003008417224 */ /* 0x040fe400078e0241 */
[--C-:B------:R-:W-:Y:S01]  /*24f0*/  @!P4 IMAD.IADD R57, R57, 0x1, -R8.reuse ;  /* 0x000000013939c824 */ /* 0x100fe200078e0a08 */
[C---:B------:R-:W-:Y:S01]  /*2500*/  ISETP.GT.U32.AND P4, PT, R8.reuse, R63, PT ;  /* 0x0000003f0800720c */ /* 0x040fe20003f84070 */
[----:B------:R-:W-:Y:S01]  /*2510*/  @!P0 IMAD.MOV R49, RZ, RZ, -R49 ;  /* 0x000000ffff318224 */ /* 0x000fe200078e0a31 */
[C---:B------:R-:W-:Y:S01]  /*2520*/  ISETP.GT.U32.AND P0, PT, R8.reuse, R59, PT ;  /* 0x0000003b0800720c */ /* 0x040fe20003f04070 */
[----:B------:R-:W-:Y:S01]  /*2530*/  @!P6 IMAD.IADD R61, R61, 0x1, -R8 ;  /* 0x000000013d3de824 */ /* 0x000fe200078e0a08 */
[----:B------:R-:W-:Y:S01]  /*2540*/  ISETP.GT.U32.AND P6, PT, R8, R65, PT ;  /* 0x000000410800720c */ /* 0x000fe20003fc4070 */
[----:B------:R-:W-:Y:S01]  /*2550*/  @!P5 IMAD.MOV R55, RZ, RZ, -R55 ;  /* 0x000000ffff37d224 */ /* 0x000fe200078e0a37 */
[----:B------:R-:W-:-:S02]  /*2560*/  ISETP.GE.AND P5, PT, R60, RZ, PT ;  /* 0x000000ff3c00720c */ /* 0x000fc40003fa6270 */
[C---:B------:R-:W-:Y:S02]  /*2570*/  LOP3.LUT R64, R12.reuse, 0x2c, RZ, 0xfc, !PT ;  /* 0x0000002c0c407812 */ /* 0x040fe400078efcff */
[----:B------:R-:W-:Y:S02]  /*2580*/  LOP3.LUT R50, R12, 0x30, RZ, 0xfc, !PT ;  /* 0x000000300c327812 */ /* 0x000fe400078efcff */
[----:B------:R-:W-:Y:S01]  /*2590*/  IABS R173, R64 ;  /* 0x0000004000ad7213 */ /* 0x000fe20000000000 */
[--C-:B------:R-:W-:Y:S01]  /*25a0*/  @!P4 IMAD.IADD R63, R63, 0x1, -R8.reuse ;  /* 0x000000013f3fc824 */ /* 0x100fe200078e0a08 */
[----:B------:R-:W-:Y:S01]  /*25b0*/  IABS R175, R50 ;  /* 0x0000003200af7213 */ /* 0x000fe20000000000 */
[--C-:B------:R-:W-:Y:S01]  /*25c0*/  @!P0 IMAD.IADD R59, R59, 0x1, -R8.reuse ;  /* 0x000000013b3b8824 */ /* 0x100fe200078e0a08 */
[----:B------:R-:W-:Y:S01]  /*25d0*/  ISETP.GE.AND P0, PT, R62, RZ, PT ;  /* 0x000000ff3e00720c */ /* 0x000fe20003f06270 */
[----:B------:R-:W-:Y:S01]  /*25e0*/  @!P6 IMAD.IADD R65, R65, 0x1, -R8 ;  /* 0x000000014141e824 */ /* 0x000fe200078e0a08 */
[C---:B------:R-:W-:Y:S01]  /*25f0*/  LOP3.LUT R58, R12.reuse, 0x34, RZ, 0xfc, !PT ;  /* 0x000000340c3a7812 */ /* 0x040fe200078efcff */
[----:B------:R-:W-:Y:S01]  /*2600*/  IMAD.HI.U32 R46, R11, R173, RZ ;  /* 0x000000ad0b2e7227 */ /* 0x000fe200078e00ff */
[----:B------:R-:W-:-:S02]  /*2610*/  LOP3.LUT R60, R12, 0x38, RZ, 0xfc, !PT ;  /* 0x000000380c3c7812 */ /* 0x000fc400078efcff */
[----:B------:R-:W-:Y:S01]  /*2620*/  LOP3.LUT R48, R12, 0x3c, RZ, 0xfc, !PT ;  /* 0x0000003c0c307812 */ /* 0x000fe200078efcff */
[----:B------:R-:W-:Y:S01]  /*2630*/  IMAD.HI.U32 R12, R11, R175, RZ ;  /* 0x000000af0b0c7227 */ /* 0x000fe200078e00ff */
[----:B------:R-:W-:-:S03]  /*2640*/  ISETP.GT.U32.AND P6, PT, R8, R63, PT ;  /* 0x0000003f0800720c */ /* 0x000fc60003fc4070 */
[----:B------:R-:W-:Y:S01]  /*2650*/  @!P5 IMAD.MOV R57, RZ, RZ, -R57 ;  /* 0x000000ffff39d224 */ /* 0x000fe200078e0a39 */
[C---:B------:R-:W-:Y:S01]  /*2660*/  ISETP.GT.U32.AND P5, PT, R8.reuse, R65, PT ;  /* 0x000000410800720c */ /* 0x040fe20003fa4070 */
[----:B------:R-:W-:Y:S02]  /*2670*/  IMAD.MOV R46, RZ, RZ, -R46 ;  /* 0x000000ffff2e7224 */ /* 0x000fe400078e0a2e */
[----:B------:R-:W-:Y:S01]  /*2680*/  IMAD.MOV R12, RZ, RZ, -R12 ;  /* 0x000000ffff0c7224 */ /* 0x000fe200078e0a0c */
[C---:B------:R-:W-:Y:S01]  /*2690*/  ISETP.GT.U32.AND P4, PT, R8.reuse, R61, PT ;  /* 0x0000003d0800720c */ /* 0x040fe20003f84070 */
[C---:B------:R-:W-:Y:S02]  /*26a0*/  IMAD R173, R8.reuse, R46, R173 ;  /* 0x0000002e08ad7224 */ /* 0x040fe400078e02ad */
[C---:B------:R-:W-:Y:S02]  /*26b0*/  IMAD R175, R8.reuse, R12, R175 ;  /* 0x0000000c08af7224 */ /* 0x040fe400078e02af */
[----:B------:R-:W-:Y:S01]  /*26c0*/  @!P0 IMAD.MOV R59, RZ, RZ, -R59 ;  /* 0x000000ffff3b8224 */ /* 0x000fe200078e0a3b */
[C---:B------:R-:W-:Y:S01]  /*26d0*/  ISETP.GT.U32.AND P0, PT, R8.reuse, R173, PT ;  /* 0x000000ad0800720c */ /* 0x040fe20003f04070 */
[--C-:B------:R-:W-:Y:S01]  /*26e0*/  @!P6 IMAD.IADD R63, R63, 0x1, -R8.reuse ;  /* 0x000000013f3fe824 */ /* 0x100fe200078e0a08 */
[----:B------:R-:W-:Y:S01]  /*26f0*/  ISETP.GT.U32.AND P6, PT, R8, R175, PT ;  /* 0x000000af0800720c */ /* 0x000fe20003fc4070 */
[----:B------:R-:W-:Y:S01]  /*2700*/  @!P5 IMAD.IADD R65, R65, 0x1, -R8 ;  /* 0x000000014141d824 */ /* 0x000fe200078e0a08 */
[----:B------:R-:W-:-:S02]  /*2710*/  ISETP.GE.AND P5, PT, R54, RZ, PT ;  /* 0x000000ff3600720c */ /* 0x000fc40003fa6270 */
[----:B------:R-:W-:Y:S01]  /*2720*/  IABS R179, R58 ;  /* 0x0000003a00b37213 */ /* 0x000fe20000000000 */
[----:B------:R-:W-:Y:S01]  /*2730*/  @!P4 IMAD.IADD R61, R61, 0x1, -R8 ;  /* 0x000000013d3dc824 */ /* 0x000fe200078e0a08 */
[----:B------:R-:W-:Y:S02]  /*2740*/  IABS R181, R60 ;  /* 0x0000003c00b57213 */ /* 0x000fe40000000000 */
[----:B------:R-:W-:Y:S01]  /*2750*/  ISETP.GE.AND P4, PT, R52, RZ, PT ;  /* 0x000000ff3400720c */ /* 0x000fe20003f86270 */
[----:B------:R-:W-:-:S04]  /*2760*/  IMAD.HI.U32 R12, R11, R179, RZ ;  /* 0x000000b30b0c7227 */ /* 0x000fc800078e00ff */
[--C-:B------:R-:W-:Y:S01]  /*2770*/  @!P0 IMAD.IADD R173, R173, 0x1, -R8.reuse ;  /* 0x00000001adad8824 */ /* 0x100fe200078e0a08 */
[----:B------:R-:W-:Y:S01]  /*2780*/  ISETP.GE.AND P0, PT, R56, RZ, PT ;  /* 0x000000ff3800720c */ /* 0x000fe20003f06270 */
[----:B------:R-:W-:Y:S02]  /*2790*/  @!P6 IMAD.IADD R175, R175, 0x1, -R8 ;  /* 0x00000001afafe824 */ /* 0x000fe400078e0a08 */
[----:B------:R-:W-:Y:S01]  /*27a0*/  IMAD.HI.U32 R46, R11, R181, RZ ;  /* 0x000000b50b2e7227 */ /* 0x000fe200078e00ff */
[----:B------:R-:W-:-:S03]  /*27b0*/  IABS R183, R48 ;  /* 0x0000003000b77213 */ /* 0x000fc60000000000 */
[----:B------:R-:W-:Y:S01]  /*27c0*/  @!P5 IMAD.MOV R63, RZ, RZ, -R63 ;  /* 0x000000ffff3fd224 */ /* 0x000fe200078e0a3f */
[C---:B------:R-:W-:Y:S01]  /*27d0*/  ISETP.GT.U32.AND P5, PT, R8.reuse, R175, PT ;  /* 0x000000af0800720c */ /* 0x040fe20003fa4070 */
[----:B------:R-:W-:Y:S02]  /*27e0*/  IMAD.MOV R12, RZ, RZ, -R12 ;  /* 0x000000ffff0c7224 */ /* 0x000fe400078e0a0c */
[----:B------:R-:W-:Y:S02]  /*27f0*/  IMAD.MOV R46, RZ, RZ, -R46 ;  /* 0x000000ffff2e7224 */ /* 0x000fe400078e0a2e */
[C---:B------:R-:W-:Y:S02]  /*2800*/  IMAD R179, R8.reuse, R12, R179 ;  /* 0x0000000c08b37224 */ /* 0x040fe400078e02b3 */
[C---:B------:R-:W-:Y:S02]  /*2810*/  IMAD R181, R8.reuse, R46, R181 ;  /* 0x0000002e08b57224 */ /* 0x040fe400078e02b5 */
[----:B------:R-:W-:Y:S01]  /*2820*/  @!P4 IMAD.MOV R61, RZ, RZ, -R61 ;  /* 0x000000ffff3dc224 */ /* 0x000fe200078e0a3d */
[C---:B------:R-:W-:Y:S01]  /*2830*/  ISETP.GT.U32.AND P4, PT, R8.reuse, R173, PT ;  /* 0x000000ad0800720c */ /* 0x040fe20003f84070 */
[----:B------:R-:W-:Y:S01]  /*2840*/  IMAD.HI.U32 R11, R11, R183, RZ ;  /* 0x000000b70b0b7227 */ /* 0x000fe200078e00ff */
[----:B------:R-:W-:-:S03]  /*2850*/  ISETP.GT.U32.AND P6, PT, R8, R179, PT ;  /* 0x000000b30800720c */ /* 0x000fc60003fc4070 */
[----:B------:R-:W-:Y:S01]  /*2860*/  @!P0 IMAD.MOV R65, RZ, RZ, -R65 ;  /* 0x000000ffff418224 */ /* 0x000fe200078e0a41 */
[----:B------:R-:W-:Y:S01]  /*2870*/  ISETP.GT.U32.AND P0, PT, R8, R181, PT ;  /* 0x000000b50800720c */ /* 0x000fe20003f04070 */
[----:B------:R-:W-:Y:S02]  /*2880*/  IMAD.MOV R11, RZ, RZ, -R11 ;  /* 0x000000ffff0b7224 */ /* 0x000fe400078e0a0b */
[--C-:B------:R-:W-:Y:S01]  /*2890*/  @!P5 IMAD.IADD R175, R175, 0x1, -R8.reuse ;  /* 0x00000001afafd824 */ /* 0x100fe200078e0a08 */
[----:B------:R-:W-:Y:S01]  /*28a0*/  ISETP.GE.AND P5, PT, R64, RZ, PT ;  /* 0x000000ff4000720c */ /* 0x000fe20003fa6270 */
[----:B------:R-:W-:Y:S02]  /*28b0*/  IMAD R183, R8, R11, R183 ;  /* 0x0000000b08b77224 */ /* 0x000fe400078e02b7 */
[----:B------:R-:W-:-:S03]  /*28c0*/  @!P4 IMAD.IADD R173, R173, 0x1, -R8 ;  /* 0x00000001adadc824 */ /* 0x000fc600078e0a08 */
[----:B------:R-:W-:Y:S01]  /*28d0*/  ISETP.GT.U32.AND P4, PT, R8, R183, PT ;  /* 0x000000b70800720c */ /* 0x000fe20003f84070 */
[--C-:B------:R-:W-:Y:S02]  /*28e0*/  @!P6 IMAD.IADD R179, R179, 0x1, -R8.reuse ;  /* 0x00000001b3b3e824 */ /* 0x100fe400078e0a08 */
[----:B------:R-:W-:Y:S02]  /*28f0*/  @!P0 IMAD.IADD R181, R181, 0x1, -R8 ;  /* 0x00000001b5b58824 */ /* 0x000fe400078e0a08 */
[----:B------:R-:W-:Y:S01]  /*2900*/  IMAD.MOV.U32 R11, RZ, RZ, R173 ;  /* 0x000000ffff0b7224 */ /* 0x000fe200078e00ad */
[----:B------:R-:W-:Y:S02]  /*2910*/  ISETP.GE.AND P6, PT, R50, RZ, PT ;  /* 0x000000ff3200720c */ /* 0x000fe40003fc6270 */
[C---:B------:R-:W-:Y:S01]  /*2920*/  ISETP.GT.U32.AND P0, PT, R8.reuse, R179, PT ;  /* 0x000000b30800720c */ /* 0x040fe20003f04070 */
[----:B------:R-:W-:Y:S01]  /*2930*/  @!P5 IMAD.MOV R11, RZ, RZ, -R11 ;  /* 0x000000ffff0bd224 */ /* 0x000fe200078e0a0b */
[----:B------:R-:W-:-:S03]  /*2940*/  ISETP.GT.U32.AND P5, PT, R8, R181, PT ;  /* 0x000000b50800720c */ /* 0x000fc60003fa4070 */
[----:B------:R-:W-:Y:S02]  /*2950*/  @!P4 IMAD.IADD R183, R183, 0x1, -R8 ;  /* 0x00000001b7b7c824 */ /* 0x000fe400078e0a08 */
[----:B------:R-:W-:-:S03]  /*2960*/  IMAD.MOV.U32 R177, RZ, RZ, R175 ;  /* 0x000000ffffb17224 */ /* 0x000fc600078e00af */
[----:B------:R-:W-:Y:S01]  /*2970*/  ISETP.GT.U32.AND P4, PT, R8, R183, PT ;  /* 0x000000b70800720c */ /* 0x000fe20003f84070 */
[----:B------:R-:W-:Y:S01]  /*2980*/  @!P6 IMAD.MOV R177, RZ, RZ, -R177 ;  /* 0x000000ffffb1e224 */ /* 0x000fe200078e0ab1 */
[----:B------:R-:W-:Y:S01]  /*2990*/  ISETP.GE.AND P6, PT, R58, RZ, PT ;  /* 0x000000ff3a00720c */ /* 0x000fe20003fc6270 */
[--C-:B------:R-:W-:Y:S01]  /*29a0*/  @!P0 IMAD.IADD R179, R179, 0x1, -R8.reuse ;  /* 0x00000001b3b38824 */ /* 0x100fe200078e0a08 */
[----:B------:R-:W-:Y:S01]  /*29b0*/  ISETP.GE.AND P0, PT, R60, RZ, PT ;  /* 0x000000ff3c00720c */ /* 0x000fe20003f06270 */
[----:B------:R-:W-:Y:S01]  /*29c0*/  @!P5 IMAD.IADD R181, R181, 0x1, -R8 ;  /* 0x00000001b5b5d824 */ /* 0x000fe200078e0a08 */
[----:B------:R-:W-:Y:S01]  /*29d0*/  ISETP.GE.AND P5, PT, R48, RZ, PT ;  /* 0x000000ff3000720c */ /* 0x000fe20003fa6270 */
[----:B------:R-:W-:Y:S01]  /*29e0*/  IMAD R173, R4, 0x1c, RZ ;  /* 0x0000001c04ad7824 */ /* 0x000fe200078e02ff */
[----:B------:R-:W-:-:S05]  /*29f0*/  SHF.R.U32.HI R12, RZ, 0x3, R10 ;  /* 0x00000003ff0c7819 */ /* 0x000fca000001160a */
[----:B------:R-:W-:Y:S01]  /*2a00*/  @!P4 IMAD.IADD R183, R183, 0x1, -R8 ;  /* 0x00000001b7b7c824 */ /* 0x000fe200078e0a08 */
[----:B------:R-:W-:Y:S01]  /*2a10*/  LOP3.LUT R8, RZ, R53, RZ, 0x33, !PT ;  /* 0x00000035ff087212 */ /* 0x000fe200078e33ff */
[----:B------:R-:W-:Y:S01]  /*2a20*/  @!P6 IMAD.MOV R179, RZ, RZ, -R179 ;  /* 0x000000ffffb3e224 */ /* 0x000fe200078e0ab3 */
[----:B------:R-:W-:Y:S01]  /*2a30*/  ISETP.NE.AND P6, PT, R53, RZ, PT ;  /* 0x000000ff3500720c */ /* 0x000fe20003fc5270 */
[----:B------:R-:W-:Y:S01]  /*2a40*/  @!P0 IMAD.MOV R181, RZ, RZ, -R181 ;  /* 0x000000ffffb58224 */ /* 0x000fe200078e0ab5 */
[----:B------:R-:W-:Y:S01]  /*2a50*/  LOP3.LUT R72, R72, 0x1f, RZ, 0xc0, !PT ;  /* 0x0000001f48487812 */ /* 0x000fe200078ec0ff */
[----:B------:R-:W-:Y:S01]  /*2a60*/  @!P5 IMAD.MOV R183, RZ, RZ, -R183 ;  /* 0x000000ffffb7d224 */ /* 0x000fe200078e0ab7 */
[----:B------:R-:W-:Y:S02]  /*2a70*/  LOP3.LUT P4, RZ, R12, 0x1, RZ, 0xc0, !PT ;  /* 0x000000010cff7812 */ /* 0x000fe4000788c0ff */
[----:B------:R-:W-:Y:S01]  /*2a80*/  SEL R189, R8, R11, !P6 ;  /* 0x0000000b08bd7207 */ /* 0x000fe20007000000 */
[----:B------:R-:W-:Y:S01]  /*2a90*/  VIADD R70, R9, 0x1f ;  /* 0x0000001f09467836 */ /* 0x000fe20000000000 */
[----:B------:R-:W-:-:S02]  /*2aa0*/  SHF.R.S32.HI R175, RZ, 0x1f, R173 ;  /* 0x0000001fffaf7819 */ /* 0x000fc400000114ad */
[C---:B------:R-:W-:Y:S02]  /*2ab0*/  SEL R47, R8.reuse, R47, !P6 ;  /* 0x0000002f082f7207 */ /* 0x040fe40007000000 */
[C---:B------:R-:W-:Y:S02]  /*2ac0*/  SEL R45, R8.reuse, R45, !P6 ;  /* 0x0000002d082d7207 */ /* 0x040fe40007000000 */
[C---:B------:R-:W-:Y:S02]  /*2ad0*/  SEL R185, R8.reuse, R13, !P6 ;  /* 0x0000000d08b97207 */ /* 0x040fe40007000000 */
[C---:B------:R-:W-:Y:S02]  /*2ae0*/  SEL R187, R8.reuse, R49, !P6 ;  /* 0x0000003108bb7207 */ /* 0x040fe40007000000 */
[C---:B------:R-:W-:Y:S02]  /*2af0*/  SEL R203, R8.reuse, R51, !P6 ;  /* 0x0000003308cb7207 */ /* 0x040fe40007000000 */
[----:B------:R-:W-:-:S02]  /*2b00*/  SEL R195, R8, R55, !P6 ;  /* 0x0000003708c37207 */ /* 0x000fc40007000000 */
        /* <DEDUP_REMOVED lines=8> */
[----:B------:R-:W-:Y:S02]  /*2b90*/  IADD3 R12, P5, PT, R173, R6, RZ ;  /* 0x00000006ad0c7210 */ /* 0x000fe40007fbe0ff */
[----:B------:R-:W-:Y:S01]  /*2ba0*/  SEL R11, R8, R183, !P6 ;  /* 0x000000b7080b7207 */ /* 0x000fe20007000000 */
[----:B------:R-:W-:Y:S01]  /*2bb0*/  IMAD R8, R72, R5, RZ ;  /* 0x0000000548087224 */ /* 0x000fe200078e02ff */
[----:B------:R-:W-:Y:S01]  /*2bc0*/  ISETP.GT.AND P0, PT, R70, 0x1f, PT ;  /* 0x0000001f4600780c */ /* 0x000fe20003f04270 */
[----:B------:R-:W-:Y:S02]  /*2bd0*/  IMAD.X R13, R175, 0x1, R7, P5 ;  /* 0x00000001af0d7824 */ /* 0x000fe400028e0607 */
[----:B------:R-:W-:Y:S01]  /*2be0*/  IMAD R177, R4, 0x1d, RZ ;  /* 0x0000001d04b17824 */ /* 0x000fe200078e02ff */
[----:B------:R-:W-:-:S02]  /*2bf0*/  IADD3 R102, P5, PT, R8, UR22, RZ ;  /* 0x0000001608667c10 */ /* 0x000fc4000ffbe0ff */
[----:B------:R-:W-:Y:S01]  /*2c00*/  PRMT R46, RZ, 0x7610, R46 ;  /* 0x00007610ff2e7816 */ /* 0x000fe2000000002e */
[----:B------:R-:W-:Y:S01]  /*2c10*/  IMAD R181, R47, UR5, RZ ;  /* 0x000000052fb57c24 */ /* 0x000fe2000f8e02ff */
[----:B------:R-:W-:Y:S02]  /*2c20*/  ISETP.LT.AND P0, PT, R72, R9, P0 ;  /* 0x000000094800720c */ /* 0x000fe40000701270 */
[----:B------:R-:W-:Y:S01]  /*2c30*/  LEA.HI.X.SX32 R48, R8, UR23, 0x1, P5 ;  /* 0x0000001708307c11 */ /* 0x000fe2000a8f0eff */
[----:B------:R-:W-:Y:S01]  /*2c40*/  IMAD R183, R45, UR5, RZ ;  /* 0x000000052db77c24 */ /* 0x000fe2000f8e02ff */
[----:B------:R-:W-:Y:S01]  /*2c50*/  SHF.R.U32.HI R9, RZ, 0x2, R10 ;  /* 0x00000002ff097819 */ /* 0x000fe2000001160a */
[----:B------:R-:W2:Y:S01]  /*2c60*/  @P4 LDG.E.U8 R46, desc[UR18][R12.64] ;  /* 0x000000120c2e4981 */ /* 0x000ea2000c1e1100 */
[----:B------:R-:W-:Y:S02]  /*2c70*/  SHF.R.S32.HI R179, RZ, 0x1f, R177 ;  /* 0x0000001fffb37819 */ /* 0x000fe400000114b1 */
[----:B------:R-:W-:Y:S01]  /*2c80*/  IADD3 R8, P5, PT, R177, R6, RZ ;  /* 0x00000006b1087210 */ /* 0x000fe20007fbe0ff */
[----:B------:R-:W-:Y:S01]  /*2c90*/  IMAD R185, R185, UR5, RZ ;  /* 0x00000005b9b97c24 */ /* 0x000fe2000f8e02ff */
[----:B------:R-:W-:Y:S01]  /*2ca0*/  LOP3.LUT P4, RZ, R9, 0x1, RZ, 0xc0, !PT ;  /* 0x0000000109ff7812 */ /* 0x000fe2000788c0ff */
[----:B------:R-:W-:Y:S01]  /*2cb0*/  IMAD R187, R187, UR5, RZ ;  /* 0x00000005bbbb7c24 */ /* 0x000fe2000f8e02ff */
[-C--:B------:R-:W-:Y:S01]  /*2cc0*/  IADD3 R74, P6, PT, R181, R102.reuse, RZ ;  /* 0x00000066b54a7210 */ /* 0x080fe20007fde0ff */
[----:B------:R-:W-:Y:S01]  /*2cd0*/  IMAD.X R9, R179, 0x1, R7, P5 ;  /* 0x00000001b3097824 */ /* 0x000fe200028e0607 */
[----:B------:R-:W-:Y:S01]  /*2ce0*/  IADD3 R76, P5, PT, R183, R102, RZ ;  /* 0x00000066b74c7210 */ /* 0x000fe20007fbe0ff */
[----:B------:R-:W-:Y:S01]  /*2cf0*/  IMAD R203, R203, UR5, RZ ;  /* 0x00000005cbcb7c24 */ /* 0x000fe2000f8e02ff */
[----:B------:R-:W-:Y:S01]  /*2d00*/  LEA.HI.X.SX32 R181, R181, R48, 0x1, P6 ;  /* 0x00000030b5b57211 */ /* 0x000fe200030f0eff */
[----:B------:R-:W-:Y:S01]  /*2d10*/  IMAD R195, R195, UR5, RZ ;  /* 0x00000005c3c37c24 */ /* 0x000fe2000f8e02ff */
[----:B------:R-:W-:-:S02]  /*2d20*/  IADD3 R78, P6, PT, R185, R102, RZ ;  /* 0x00000066b94e7210 */ /* 0x000fc40007fde0ff */
[----:B------:R-:W-:Y:S02]  /*2d30*/  LEA.HI.X.SX32 R183, R183, R48, 0x1, P5 ;  /* 0x00000030b7b77211 */ /* 0x000fe400028f0eff */
[----:B------:R-:W-:Y:S01]  /*2d40*/  IADD3 R80, P5, PT, R187, R102, RZ ;  /* 0x00000066bb507210 */ /* 0x000fe20007fbe0ff */
[----:B------:R-:W-:Y:S01]  /*2d50*/  IMAD R201, R201, UR5, RZ ;  /* 0x00000005c9c97c24 */ /* 0x000fe2000f8e02ff */
[----:B------:R-:W-:Y:S01]  /*2d60*/  LEA.HI.X.SX32 R185, R185, R48, 0x1, P6 ;  /* 0x00000030b9b97211 */ /* 0x000fe200030f0eff */
[----:B------:R-:W-:Y:S01]  /*2d70*/  IMAD R193, R193, UR5, RZ ;  /* 0x00000005c1c17c24 */ /* 0x000fe2000f8e02ff */
[----:B------:R-:W-:Y:S02]  /*2d80*/  IADD3 R202, P6, PT, R203, R102, RZ ;  /* 0x00000066cbca7210 */ /* 0x000fe40007fde0ff */
[----:B------:R-:W-:Y:S02]  /*2d90*/  LEA.HI.X.SX32 R187, R187, R48, 0x1, P5 ;  /* 0x00000030bbbb7211 */ /* 0x000fe400028f0eff */
        /* <DEDUP_REMOVED lines=24> */
[----:B------:R-:W-:-:S02]  /*2f20*/  IADD3 R96, P5, PT, R207, R102, RZ ;  /* 0x00000066cf607210 */ /* 0x000fc40007fbe0ff */
[----:B------:R-:W-:Y:S02]  /*2f30*/  LEA.HI.X.SX32 R211, R211, R48, 0x1, P6 ;  /* 0x00000030d3d37211 */ /* 0x000fe400030f0eff */
[----:B------:R-:W-:Y:S02]  /*2f40*/  IADD3 R100, P6, PT, R209, R102, RZ ;  /* 0x00000066d1647210 */ /* 0x000fe40007fde0ff */
[----:B------:R-:W-:Y:S02]  /*2f50*/  LEA.HI.X.SX32 R207, R207, R48, 0x1, P5 ;  /* 0x00000030cfcf7211 */ /* 0x000fe400028f0eff */
[----:B------:R-:W-:Y:S02]  /*2f60*/  SHF.R.U32.HI R10, RZ, 0x1, R10 ;  /* 0x00000001ff0a7819 */ /* 0x000fe4000001160a */
[----:B------:R-:W-:Y:S02]  /*2f70*/  IADD3 R102, P5, PT, R11, R102, RZ ;  /* 0x000000660b667210 */ /* 0x000fe40007fbe0ff */
[----:B------:R-:W-:-:S02]  /*2f80*/  LEA.HI.X.SX32 R209, R209, R48, 0x1, P6 ;  /* 0x00000030d1d17211 */ /* 0x000fc400030f0eff */
[----:B------:R-:W-:Y:S02]  /*2f90*/  PRMT R45, RZ, 0x7610, R45 ;  /* 0x00007610ff2d7816 */ /* 0x000fe4000000002d */
[----:B------:R-:W-:Y:S01]  /*2fa0*/  LOP3.LUT P6, RZ, R10, 0x1, RZ, 0xc0, !PT ;  /* 0x000000010aff7812 */ /* 0x000fe200078cc0ff */
[----:B------:R-:W-:Y:S01]  /*2fb0*/  @P0 IMAD.MOV.U32 R10, RZ, RZ, R74 ;  /* 0x000000ffff0a0224 */ /* 0x000fe200078e004a */
[----:B------:R-:W-:Y:S01]  /*2fc0*/  LEA.HI.X.SX32 R205, R11, R48, 0x1, P5 ;  /* 0x000000300bcd7211 */ /* 0x000fe200028f0eff */
[----:B------:R-:W-:Y:S01]  /*2fd0*/  @P0 IMAD.MOV.U32 R11, RZ, RZ, R181 ;  /* 0x000000ffff0b0224 */ /* 0x000fe200078e00b5 */
[----:B------:R-:W-:-:S04]  /*2fe0*/  PRMT R47, RZ, 0x7610, R47 ;  /* 0x00007610ff2f7816 */ /* 0x000fc8000000002f */
[----:B------:R0:W5:Y:S01]  /*2ff0*/  @P0 LDG.E.U8 R45, desc[UR18][R10.64] ;  /* 0x000000120a2d0981 */ /* 0x000162000c1e1100 */
[----:B------:R-:W-:Y:S01]  /*3000*/  PRMT R49, RZ, 0x7610, R49 ;  /* 0x00007610ff317816 */ /* 0x000fe20000000031 */
[----:B0-----:R-:W-:Y:S02]  /*3010*/  @P0 IMAD.MOV.U32 R10, RZ, RZ, R78 ;  /* 0x000000ffff0a0224 */ /* 0x001fe400078e004e */
[----:B------:R-:W-:-:S05]  /*3020*/  @P0 IMAD.MOV.U32 R11, RZ, RZ, R185 ;  /* 0x000000ffff0b0224 */ /* 0x000fca00078e00b9 */
        /* <DEDUP_REMOVED lines=9> */
[----:B------:R-:W-:Y:S02]  /*30c0*/  PRMT R55, RZ, 0x7610, R55 ;  /* 0x00007610ff377816 */ /* 0x000fe40000000037 */
[----:B------:R-:W-:Y:S01]  /*30d0*/  PRMT R48, RZ, 0x7610, R48 ;  /* 0x00007610ff307816 */ /* 0x000fe20000000030 */
[----:B------:R-:W-:Y:S01]  /*30e0*/  IMAD R213, R4, 0x1e, RZ ;  /* 0x0000001e04d57824 */ /* 0x000fe200078e02ff */
[----:B------:R-:W-:Y:S01]  /*30f0*/  PRMT R57, RZ, 0x7610, R57 ;  /* 0x00007610ff397816 */ /* 0x000fe20000000039 */
[----:B------:R-:W-:Y:S02]  /*3100*/  @P0 IMAD.MOV.U32 R12, RZ, RZ, R94 ;  /* 0x000000ffff0c0224 */ /* 0x000fe400078e005e */
[----:B------:R-:W-:Y:S01]  /*3110*/  @P0 IMAD.MOV.U32 R13, RZ, RZ, R211 ;  /* 0x000000ffff0d0224 */ /* 0x000fe200078e00d3 */
[----:B------:R-:W5:Y:S01]  /*3120*/  @P4 LDG.E.U8 R48, desc[UR18][R8.64] ;  /* 0x0000001208304981 */ /* 0x000f62000c1e1100 */
[----:B0-----:R-:W-:-:S02]  /*3130*/  @P0 IMAD.MOV.U32 R10, RZ, RZ, R90 ;  /* 0x000000ffff0a0224 */ /* 0x001fc400078e005a */
[----:B------:R-:W-:Y:S01]  /*3140*/  @P0 IMAD.MOV.U32 R11, RZ, RZ, R199 ;  /* 0x000000ffff0b0224 */ /* 0x000fe200078e00c7 */
[----:B------:R-:W-:Y:S01]  /*3150*/  SHF.R.S32.HI R217, RZ, 0x1f, R213 ;  /* 0x0000001fffd97819 */ /* 0x000fe200000114d5 */
[----:B------:R-:W-:Y:S01]  /*3160*/  IMAD R215, R4, 0x1f, RZ ;  /* 0x0000001f04d77824 */ /* 0x000fe200078e02ff */
[----:B------:R-:W-:Y:S01]  /*3170*/  PRMT R59, RZ, 0x7610, R59 ;  /* 0x00007610ff3b7816 */ /* 0x000fe2000000003b */
[----:B------:R-:W5:Y:S04]  /*3180*/  @P0 LDG.E.U8 R57, desc[UR18][R12.64] ;  /* 0x000000120c390981 */ /* 0x000f68000c1e1100 */
[----:B------:R0:W5:Y:S02]  /*3190*/  @P0 LDG.E.U8 R53, desc[UR18][R10.64] ;  /* 0x000000120a350981 */ /* 0x000164000c1e1100 */
[----:B0-----:R-:W-:-:S02]  /*31a0*/  @P0 IMAD.MOV.U32 R10, RZ, RZ, R92 ;  /* 0x000000ffff0a0224 */ /* 0x001fc400078e005c */
[----:B------:R-:W-:-:S05]  /*31b0*/  @P0 IMAD.MOV.U32 R11, RZ, RZ, R197 ;  /* 0x000000ffff0b0224 */ /* 0x000fca00078e00c5 */
[----:B------:R0:W5:Y:S01]  /*31c0*/  @P0 LDG.E.U8 R55, desc[UR18][R10.64] ;  /* 0x000000120a370981 */ /* 0x000162000c1e1100 */
[----:B------:R-:W-:Y:S02]  /*31d0*/  @P0 IMAD.MOV.U32 R12, RZ, RZ, R100 ;  /* 0x000000ffff0c0224 */ /* 0x000fe400078e0064 */
[----:B------:R-:W-:Y:S01]  /*31e0*/  @P0 IMAD.MOV.U32 R13, RZ, RZ, R209 ;  /* 0x000000ffff0d0224 */ /* 0x000fe200078e00d1 */
[----:B------:R-:W-:-:S04]  /*31f0*/  SHF.R.S32.HI R219, RZ, 0x1f, R215 ;  /* 0x0000001fffdb7819 */ /* 0x000fc800000114d7 */
[----:B------:R1:W5:Y:S01]  /*3200*/  @P0 LDG.E.U8 R59, desc[UR18][R12.64] ;  /* 0x000000120c3b0981 */ /* 0x000362000c1e1100 */
[----:B0-----:R-:W-:-:S05]  /*3210*/  IADD3 R10, P4, PT, R213, R6, RZ ;  /* 0x00000006d50a7210 */ /* 0x001fca0007f9e0ff */
[----:B------:R-:W-:Y:S01]  /*3220*/  IMAD.X R11, R217, 0x1, R7, P4 ;  /* 0x00000001d90b7824 */ /* 0x000fe200020e0607 */
[----:B------:R-:W-:Y:S02]  /*3230*/  IADD3 R6, P4, PT, R215, R6, RZ ;  /* 0x00000006d7067210 */ /* 0x000fe40007f9e0ff */
[----:B-1----:R-:W-:-:S03]  /*3240*/  PRMT R12, RZ, 0x7610, R12 ;  /* 0x00007610ff0c7816 */ /* 0x002fc6000000000c */
[----:B------:R-:W-:Y:S01]  /*3250*/  IMAD.X R7, R219, 0x1, R7, P4 ;  /* 0x00000001db077824 */ /* 0x000fe200020e0607 */
[----:B------:R-:W-:-:S04]  /*3260*/  PRMT R54, RZ, 0x7610, R54 ;  /* 0x00007610ff367816 */ /* 0x000fc80000000036 */
[----:B------:R0:W5:Y:S01]  /*3270*/  @!P2 LDG.E.U8 R12, desc[UR18][R6.64] ;  /* 0x00000012060ca981 */ /* 0x000162000c1e1100 */
[----:B------:R-:W-:Y:S01]  /*3280*/  PRMT R50, RZ, 0x7610, R50 ;  /* 0x00007610ff327816 */ /* 0x000fe20000000032 */
[----:B------:R-:W-:Y:S01]  /*3290*/  @P0 IMAD.MOV.U32 R8, RZ, RZ, R76 ;  /* 0x000000ffff080224 */ /* 0x000fe200078e004c */
[----:B------:R-:W-:Y:S01]  /*32a0*/  PRMT R56, RZ, 0x7610, R56 ;  /* 0x00007610ff387816 */ /* 0x000fe20000000038 */
[----:B------:R-:W-:Y:S01]  /*32b0*/  @P0 IMAD.MOV.U32 R9, RZ, RZ, R183 ;  /* 0x000000ffff090224 */ /* 0x000fe200078e00b7 */
[----:B------:R-:W-:Y:S02]  /*32c0*/  PRMT R52, RZ, 0x7610, R52 ;  /* 0x00007610ff347816 */ /* 0x000fe40000000034 */
[----:B------:R-:W-:Y:S02]  /*32d0*/  PRMT R58, RZ, 0x7610, R58 ;  /* 0x00007610ff3a7816 */ /* 0x000fe4000000003a */
[----:B------:R1:W5:Y:S01]  /*32e0*/  @P0 LDG.E.U8 R50, desc[UR18][R8.64] ;  /* 0x0000001208320981 */ /* 0x000362000c1e1100 */
[----:B0-----:R-:W-:-:S02]  /*32f0*/  @P0 IMAD.MOV.U32 R6, RZ, RZ, R84 ;  /* 0x000000ffff060224 */ /* 0x001fc400078e0054 */
[----:B------:R-:W-:-:S05]  /*3300*/  @P0 IMAD.MOV.U32 R7, RZ, RZ, R195 ;  /* 0x000000ffff070224 */ /* 0x000fca00078e00c3 */
[----:B------:R0:W5:Y:S01]  /*3310*/  @P0 LDG.E.U8 R54, desc[UR18][R6.64] ;  /* 0x0000001206360981 */ /* 0x000162000c1e1100 */
[----:B-1----:R-:W-:Y:S02]  /*3320*/  @P0 IMAD.MOV.U32 R8, RZ, RZ, R80 ;  /* 0x000000ffff080224 */ /* 0x002fe400078e0050 */
[----:B------:R-:W-:Y:S01]  /*3330*/  @P0 IMAD.MOV.U32 R9, RZ, RZ, R187 ;  /* 0x000000ffff090224 */ /* 0x000fe200078e00bb */
[----:B------:R-:W-:-:S04]  /*3340*/  PRMT R13, RZ, 0x7610, R13 ;  /* 0x00007610ff0d7816 */ /* 0x000fc8000000000d */
[----:B------:R1:W5:Y:S01]  /*3350*/  @P0 LDG.E.U8 R52, desc[UR18][R8.64] ;  /* 0x0000001208340981 */ /* 0x000362000c1e1100 */
[----:B0-----:R-:W-:Y:S02]  /*3360*/  @P0 IMAD.MOV.U32 R6, RZ, RZ, R88 ;  /* 0x000000ffff060224 */ /* 0x001fe400078e0058 */
[----:B------:R-:W-:Y:S01]  /*3370*/  @P0 IMAD.MOV.U32 R7, RZ, RZ, R193 ;  /* 0x000000ffff070224 */ /* 0x000fe200078e00c1 */
[----:B------:R-:W5:Y:S04]  /*3380*/  @P6 LDG.E.U8 R13, desc[UR18][R10.64] ;  /* 0x000000120a0d6981 */ /* 0x000f68000c1e1100 */
[----:B------:R0:W5:Y:S01]  /*3390*/  @P0 LDG.E.U8 R56, desc[UR18][R6.64] ;  /* 0x0000001206380981 */ /* 0x000162000c1e1100 */
[----:B-1----:R-:W-:Y:S01]  /*33a0*/  PRMT R8, RZ, 0x7610, R8 ;  /* 0x00007610ff087816 */ /* 0x002fe20000000008 */
[----:B0-----:R-:W-:-:S02]  /*33b0*/  @P0 IMAD.MOV.U32 R6, RZ, RZ, R86 ;  /* 0x000000ffff060224 */ /* 0x001fc400078e0056 */
        /* <DEDUP_REMOVED lines=9> */
[----:B------:R0:W5:Y:S02]  /*3450*/  @P0 LDG.E.U8 R10, desc[UR18][R6.64] ;  /* 0x00000012060a0981 */ /* 0x000164000c1e1100 */
[----:B0-----:R-:W-:Y:S02]  /*3460*/  @P0 IMAD.MOV.U32 R6, RZ, RZ, R102 ;  /* 0x000000ffff060224 */ /* 0x001fe400078e0066 */
[----:B------:R-:W-:-:S05]  /*3470*/  @P0 IMAD.MOV.U32 R7, RZ, RZ, R205 ;  /* 0x000000ffff070224 */ /* 0x000fca00078e00cd */
[----:B------:R-:W5:Y:S01]  /*3480*/  @P0 LDG.E.U8 R60, desc[UR18][R6.64] ;  /* 0x00000012063c0981 */ /* 0x000f62000c1e1100 */
[----:B------:R-:W-:-:S04]  /*3490*/  @!UP0 UIADD3 UR4, UPT, UPT, -UR4, 0x100000, URZ ;  /* 0x0010000004048890 */ /* 0x000fc8000fffe1ff */
[----:B------:R-:W-:Y:S02]  /*34a0*/  @!UP0 USHF.L.U32 UR5, UR4, 0xb, URZ ;  /* 0x0000000b04058899 */ /* 0x000fe400080006ff */
[----:B------:R-:W-:Y:S01]  /*34b0*/  @!UP0 USHF.L.U32 UR4, UR4, 0x1, URZ ;  /* 0x0000000104048899 */ /* 0x000fe200080006ff */
[----:B------:R-:W-:Y:S01]  /*34c0*/  VOTEU.ALL UP0, P3 ;  /* 0x0000000000ff7886 */ /* 0x000fe20001800000 */
[C---:B------:R-:W-:Y:S02]  /*34d0*/  LOP3.LUT R221, R66.reuse, 0x10, RZ, 0x3c, !PT ;  /* 0x0000001042dd7812 */ /* 0x040fe400078e3cff */
[C---:B------:R-:W-:Y:S02]  /*34e0*/  LOP3.LUT R104, R66.reuse, 0x20, RZ, 0x3c, !PT ;  /* 0x0000002042687812 */ /* 0x040fe400078e3cff */
[C---:B------:R-:W-:Y:S02]  /*34f0*/  LOP3.LUT R106, R66.reuse, 0x30, RZ, 0x3c, !PT ;  /* 0x00000030426a7812 */ /* 0x040fe400078e3cff */
[----:B------:R-:W-:-:S02]  /*3500*/  LOP3.LUT R223, R66, 0x40, RZ, 0x3c, !PT ;  /* 0x0000004042df7812 */ /* 0x000fc400078e3cff */
[C---:B------:R-:W-:Y:S02]  /*3510*/  LOP3.LUT R225, R66.reuse, 0x50, RZ, 0x3c, !PT ;  /* 0x0000005042e17812 */ /* 0x040fe400078e3cff */
[----:B------:R0:W1:Y:S01]  /*3520*/  @!UP0 SYNCS.EXCH.64 URZ, [UR16+0x3008], UR4 ;  /* 0x0030080410ff85b2 */ /* 0x0000620008000100 */
[----:B--2---:R0:W-:Y:S01]  /*3530*/  STS.U8 [R66+UR16], R19 ;  /* 0x0000001342007988 */ /* 0x0041e20008000010 */
[----:B------:R-:W-:-:S03]  /*3540*/  LOP3.LUT R108, R66, 0x60, RZ, 0x3c, !PT ;  /* 0x00000060426c7812 */ /* 0x000fc600078e3cff */
[----:B------:R0:W-:Y:S01]  /*3550*/  STS.U8 [R66+UR16+0x400], R25 ;  /* 0x0004001942007988 */ /* 0x0001e20008000010 */
[----:B------:R-:W-:-:S03]  /*3560*/  LOP3.LUT R227, R66, 0x70, RZ, 0x3c, !PT ;  /* 0x0000007042e37812 */ /* 0x000fc600078e3cff */
[----:B------:R0:W-:Y:S04]  /*3570*/  STS.U8 [R66+UR16+0x800], R27 ;  /* 0x0008001b42007988 */ /* 0x0001e80008000010 */
[----:B------:R0:W-:Y:S04]  /*3580*/  STS.U8 [R66+UR16+0xc00], R29 ;  /* 0x000c001d42007988 */ /* 0x0001e80008000010 */
[----:B----4-:R0:W-:Y:S04]  /*3590*/  STS.U8 [R221+UR16+0x80], R17 ;  /* 0x00008011dd007988 */ /* 0x0101e80008000010 */
[----:B------:R0:W-:Y:S04]  /*35a0*/  STS.U8 [R221+UR16+0x480], R26 ;  /* 0x0004801add007988 */ /* 0x0001e80008000010 */
[----:B------:R0:W-:Y:S04]  /*35b0*/  STS.U8 [R221+UR16+0x880], R36 ;  /* 0x00088024dd007988 */ /* 0x0001e80008000010 */
[----:B------:R0:W-:Y:S04]  /*35c0*/  STS.U8 [R221+UR16+0xc80], R42 ;  /* 0x000c802add007988 */ /* 0x0001e80008000010 */
[----:B------:R0:W-:Y:S04]  /*35d0*/  STS.U8 [R104+UR16+0x100], R20 ;  /* 0x0001001468007988 */ /* 0x0001e80008000010 */
[----:B------:R0:W-:Y:S04]  /*35e0*/  STS.U8 [R104+UR16+0x500], R28 ;  /* 0x0005001c68007988 */ /* 0x0001e80008000010 */
[----:B------:R0:W-:Y:S04]  /*35f0*/  STS.U8 [R104+UR16+0x900], R37 ;  /* 0x0009002568007988 */ /* 0x0001e80008000010 */
[----:B---3--:R0:W-:Y:S04]  /*3600*/  STS.U8 [R104+UR16+0xd00], R43 ;  /* 0x000d002b68007988 */ /* 0x0081e80008000010 */
[----:B------:R0:W-:Y:S04]  /*3610*/  STS.U8 [R106+UR16+0x180], R18 ;  /* 0x000180126a007988 */ /* 0x0001e80008000010 */
[----:B------:R0:W-:Y:S04]  /*3620*/  STS.U8 [R106+UR16+0x580], R31 ;  /* 0x0005801f6a007988 */ /* 0x0001e80008000010 */
[----:B------:R0:W-:Y:S04]  /*3630*/  STS.U8 [R106+UR16+0x980], R35 ;  /* 0x000980236a007988 */ /* 0x0001e80008000010 */
[----:B------:R0:W-:Y:S04]  /*3640*/  STS.U8 [R106+UR16+0xd80], R44 ;  /* 0x000d802c6a007988 */ /* 0x0001e80008000010 */
[----:B-----5:R0:W-:Y:S04]  /*3650*/  STS.U8 [R223+UR16+0x200], R21 ;  /* 0x00020015df007988 */ /* 0x0201e80008000010 */
[----:B------:R0:W-:Y:S04]  /*3660*/  STS.U8 [R223+UR16+0x600], R30 ;  /* 0x0006001edf007988 */ /* 0x0001e80008000010 */
[----:B------:R0:W-:Y:S04]  /*3670*/  STS.U8 [R223+UR16+0xa00], R38 ;  /* 0x000a0026df007988 */ /* 0x0001e80008000010 */
[----:B------:R0:W-:Y:S04]  /*3680*/  STS.U8 [R223+UR16+0xe00], R46 ;  /* 0x000e002edf007988 */ /* 0x0001e80008000010 */
[----:B------:R0:W-:Y:S04]  /*3690*/  STS.U8 [R225+UR16+0x280], R22 ;  /* 0x00028016e1007988 */ /* 0x0001e80008000010 */
[----:B------:R0:W-:Y:S04]  /*36a0*/  STS.U8 [R225+UR16+0x680], R32 ;  /* 0x00068020e1007988 */ /* 0x0001e80008000010 */
[----:B------:R0:W-:Y:S01]  /*36b0*/  STS.U8 [R225+UR16+0xa80], R39 ;  /* 0x000a8027e1007988 */ /* 0x0001e20008000010 */
[----:B------:R-:W-:-:S04]  /*36c0*/  ISETP.NE.U32.AND P0, PT, R16, RZ, PT ;  /* 0x000000ff1000720c */ /* 0x000fc80003f05070 */
[C---:B------:R-:W-:Y:S02]  /*36d0*/  ISETP.LT.OR P2, PT, R70.reuse, 0x20, P0 ;  /* 0x000000204600780c */ /* 0x040fe40000741670 */
[----:B------:R-:W-:Y:S01]  /*36e0*/  ISETP.GE.AND P4, PT, R70, 0x40, PT ;  /* 0x000000404600780c */ /* 0x000fe20003f86270 */
[----:B------:R0:W-:Y:S04]  /*36f0*/  STS.U8 [R225+UR16+0xe80], R48 ;  /* 0x000e8030e1007988 */ /* 0x0001e80008000010 */
        /* <DEDUP_REMOVED lines=23> */
[----:B------:R0:W-:Y:S01]  /*3870*/  STS.U8 [R221+UR16+0x2780], R60 ;  /* 0x0027803cdd007988 */ /* 0x0001e20008000010 */
[----:B-1----:R1:W-:Y:S06]  /*3880*/  MEMBAR.ALL.CTA ;  /* 0x0000000000007992 */ /* 0x0023ec0000008000 */
[----:B-1----:R-:W1:Y:S02]  /*3890*/  FENCE.VIEW.ASYNC.S ;  /* 0x00000000000073c6 */ /* 0x002e640000000000 */
[----:B-1----:R-:W-:Y:S06]  /*38a0*/  BAR.SYNC.DEFER_BLOCKING 0x0 ;  /* 0x0000000000007b1d */ /* 0x002fec0000010000 */
[----:B------:R-:W-:Y:S05]  /*38b0*/  @P2 BRA `(.L_x_6) ;  /* 0x00000000003c2947 */ /* 0x000fea0003800000 */
[----:B0-----:R-:W-:Y:S02]  /*38c0*/  UIADD3 UR4, UPT, UPT, UR16, 0x2000, URZ ;  /* 0x0000200010047890 */ /* 0x001fe4000fffe0ff */
[----:B------:R-:W-:Y:S02]  /*38d0*/  USHF.R.U32.HI UR6, URZ, 0x4, UR16 ;  /* 0x00000004ff067899 */ /* 0x000fe40008011610 */
[----:B------:R-:W-:Y:S02]  /*38e0*/  USHF.R.U32.HI UR4, URZ, 0x4, UR4 ;  /* 0x00000004ff047899 */ /* 0x000fe40008011604 */
[----:B------:R-:W-:Y:S02]  /*38f0*/  USGXT.U32 UR6, UR6, 0xe ;  /* 0x0000000e0606789a */ /* 0x000fe40008000000 */
[----:B------:R-:W-:Y:S01]  /*3900*/  USGXT.U32 UR8, UR4, 0xe ;  /* 0x0000000e0408789a */ /* 0x000fe20008000000 */
[----:B------:R-:W-:Y:S02]  /*3910*/  UMOV UR5, URZ ;  /* 0x000000ff00057c82 */ /* 0x000fe40008000000 */
[----:B------:R-:W-:Y:S01]  /*3920*/  UMOV UR4, UR10 ;  /* 0x0000000a00047c82 */ /* 0x000fe20008000000 */
[----:B------:R-:W-:Y:S01]  /*3930*/  UMOV UR14, 0x0 ;  /* 0x00000000000e7882 */ /* 0x000fe20000000000 */
[----:B------:R-:W-:Y:S01]  /*3940*/  UMOV UR15, 0x8108010 ;  /* 0x08108010000f7882 */ /* 0x000fe20000000000 */
[----:B------:R-:W-:Y:S01]  /*3950*/  UMOV UR7, 0x40004040 ;  /* 0x4000404000077882 */ /* 0x000fe20000000000 */
[----:B------:R-:W-:Y:S01]  /*3960*/  UMOV UR9, 0xc0004010 ;  /* 0xc000401000097882 */ /* 0x000fe20000000000 */
[----:B------:R-:W-:Y:S01]  /*3970*/  UMOV UR4, UR4 ;  /* 0x0000000400047c82 */ /* 0x000fe20008000000 */
[----:B------:R1:W-:Y:S01]  /*3980*/  UTCQMMA gdesc[UR6], gdesc[UR8], tmem[UR17], tmem[UR14], idesc[UR15], !UPT ;  /* 0x00ff0e08060075ea */ /* 0x0003e2000f800311 */
[----:B------:R1:W-:Y:S01]  /*3990*/  UTCBAR [UR4], URZ ;  /* 0x000000ff040073e9 */ /* 0x0003e200080000ff */
[----:B------:R-:W-:-:S02]  /*39a0*/  NOP ;  /* 0x0000000000007918 */ /* 0x000fc40000000000 */
.L_x_6:
[----:B01----:R-:W-:Y:S01]  /*39b0*/  UMOV UR4, URZ ;  /* 0x000000ff00047c82 */ /* 0x003fe20008000000 */
[----:B------:R-:W-:Y:S05]  /*39c0*/  @!P4 BRA `(.L_x_7) ;  /* 0x000000140060c947 */ /* 0x000fea0003800000 */
[----:B------:R-:W-:Y:S01]  /*39d0*/  SHF.R.S32.HI R7, RZ, 0x1f, R70 ;  /* 0x0000001fff077819 */ /* 0x000fe20000011446 */
[----:B------:R-:W-:Y:S01]  /*39e0*/  IMAD.SHL.U32 R110, R4, 0x20, RZ ;  /* 0x00000020046e7824 */ /* 0x000fe200078e00ff */
[----:B------:R-:W-:Y:S01]  /*39f0*/  UIADD3 UR5, UPT, UPT, UR16, 0x2800, URZ ;  /* 0x0000280010057890 */ /* 0x000fe2000fffe0ff */
[----:B------:R-:W-:Y:S01]  /*3a00*/  IMAD.SHL.U32 R231, R5, 0x20, RZ ;  /* 0x0000002005e77824 */ /* 0x000fe200078e00ff */
[----:B------:R-:W-:Y:S01]  /*3a10*/  LEA.HI R7, R7, R70, RZ, 0x5 ;  /* 0x0000004607077211 */ /* 0x000fe200078f28ff */
[----:B------:R-:W-:Y:S01]  /*3a20*/  UIADD3 UR4, UPT, UPT, UR16, 0x1000, URZ ;  /* 0x0000100010047890 */ /* 0x000fe2000fffe0ff */
[--C-:B------:R-:W-:Y:S01]  /*3a30*/  IADD3 R112, P2, P4, R15, UR20, R110.reuse ;  /* 0x000000140f707c10 */ /* 0x100fe2000fc5e06e */
[----:B------:R-:W-:Y:S01]  /*3a40*/  USHF.R.U32.HI UR5, URZ, 0x4, UR5 ;  /* 0x00000004ff057899 */ /* 0x000fe20008011605 */
[----:B------:R-:W-:Y:S01]  /*3a50*/  SHF.R.S32.HI R7, RZ, 0x5, R7 ;  /* 0x00000005ff077819 */ /* 0x000fe20000011407 */
[----:B------:R-:W-:Y:S01]  /*3a60*/  USHF.R.U32.HI UR4, URZ, 0x4, UR4 ;  /* 0x00000004ff047899 */ /* 0x000fe20008011604 */
[----:B------:R-:W-:Y:S01]  /*3a70*/  SHF.R.S32.HI R229, RZ, 0x1f, R110 ;  /* 0x0000001fffe57819 */ /* 0x000fe2000001146e */
[----:B------:R-:W-:Y:S01]  /*3a80*/  IMAD.MOV.U32 R4, RZ, RZ, RZ ;  /* 0x000000ffff047224 */ /* 0x000fe200078e00ff */
[----:B------:R-:W-:Y:S01]  /*3a90*/  VIMNMX R7, PT, PT, R7, 0x2, !PT ;  /* 0x0000000207077848 */ /* 0x000fe20007fe0100 */
[----:B------:R-:W-:Y:S01]  /*3aa0*/  USGXT.U32 UR14, UR5, 0xe ;  /* 0x0000000e050e789a */ /* 0x000fe20008000000 */
[----:B------:R-:W-:Y:S01]  /*3ab0*/  IADD3.X R114, PT, PT, R14, UR21, R229, P2, P4 ;  /* 0x000000150e727c10 */ /* 0x000fe200097e84e5 */
[----:B------:R-:W0:Y:S01]  /*3ac0*/  LDCU UR20, c[0x0][0x3a8] ;  /* 0x00007500ff1477ac */ /* 0x000e220008000800 */
[----:B------:R-:W-:Y:S01]  /*3ad0*/  SHF.R.S32.HI R116, RZ, 0x1f, R231 ;  /* 0x0000001fff747819 */ /* 0x000fe200000114e7 */
[----:B------:R-:W-:Y:S01]  /*3ae0*/  VIADD R118, R7, 0xffffffff ;  /* 0xffffffff07767836 */ /* 0x000fe20000000000 */
[----:B------:R-:W-:Y:S01]  /*3af0*/  USGXT.U32 UR8, UR4, 0xe ;  /* 0x0000000e0408789a */ /* 0x000fe20008000000 */
[----:B------:R-:W-:Y:S01]  /*3b00*/  UMOV UR13, UR10 ;  /* 0x0000000a000d7c82 */ /* 0x000fe20008000000 */
[----:B------:R-:W-:Y:S01]  /*3b10*/  UMOV UR15, 0x1 ;  /* 0x00000001000f7882 */ /* 0x000fe20000000000 */
[----:B------:R-:W-:-:S09]  /*3b20*/  UMOV UR5, URZ ;  /* 0x000000ff00057c82 */ /* 0x000fd20008000000 */
.L_x_10:
[----:B------:R-:W-:Y:S01]  /*3b30*/  IMAD.U32 R122, R4, -0x80000000, RZ ;  /* 0x80000000047a7824 */ /* 0x000fe200078e00ff */
[-C--:B------:R-:W-:Y:S02]  /*3b40*/  IADD3 R4, P6, PT, R215, R112.reuse, RZ ;  /* 0x00000070d7047210 */ /* 0x080fe40007fde0ff */
[-C--:B------:R-:W-:Y:S02]  /*3b50*/  IADD3 R6, P4, PT, R213, R112.reuse, RZ ;  /* 0x00000070d5067210 */ /* 0x080fe40007f9e0ff */
[-C--:B------:R-:W-:Y:S01]  /*3b60*/  IADD3 R8, P2, PT, R177, R112.reuse, RZ ;  /* 0x00000070b1087210 */ /* 0x080fe20007f5e0ff */
[--C-:B------:R-:W-:Y:S01]  /*3b70*/  IMAD.X R5, R219, 0x1, R114.reuse, P6 ;  /* 0x00000001db057824 */ /* 0x100fe200030e0672 */
        /* <DEDUP_REMOVED lines=30> */
[----:B------:R-:W1:Y:S01]  /*3d60*/  SYNCS.PHASECHK.TRANS64.TRYWAIT P6, [UR13], R122 ;  /* 0x0000007aff0075a7 */ /* 0x000e6200080c110d */
        /* <DEDUP_REMOVED lines=22> */
[----:B------:R-:W-:Y:S01]  /*3ed0*/  IADD3 R62, P4, PT, R69, R112, RZ ;  /* 0x00000070453e7210 */ /* 0x000fe20007f9e0ff */
[--C-:B------:R-:W-:Y:S01]  /*3ee0*/  IMAD.X R59, R79, 0x1, R114.reuse, P2 ;  /* 0x000000014f3b7824 */ /* 0x100fe200010e0672 */
[----:B0-----:R-:W-:Y:S01]  /*3ef0*/  IADD3 R64, P2, PT, R112, UR20, RZ ;  /* 0x0000001470407c10 */ /* 0x001fe2000ff5e0ff */
[--C-:B------:R-:W-:Y:S01]  /*3f00*/  IMAD.X R61, R75, 0x1, R114.reuse, P5 ;  /* 0x000000014b3d7824 */ /* 0x100fe200028e0672 */
[C---:B------:R-:W-:Y:S01]  /*3f10*/  ISETP.GT.AND P5, PT, R68.reuse, 0x1, PT ;  /* 0x000000014400780c */ /* 0x040fe20003fa4270 */
[--C-:B------:R-:W-:Y:S01]  /*3f20*/  IMAD.X R63, R73, 0x1, R114.reuse, P4 ;  /* 0x00000001493f7824 */ /* 0x100fe200020e0672 */
[C---:B------:R-:W-:Y:S01]  /*3f30*/  ISETP.GT.AND P4, PT, R68.reuse, 0x2, PT ;  /* 0x000000024400780c */ /* 0x040fe20003f84270 */
[----:B------:R-:W-:Y:S01]  /*3f40*/  IMAD.X R65, R67, 0x1, R114, P2 ;  /* 0x0000000143417824 */ /* 0x000fe200010e0672 */
[----:B------:R-:W-:-:S02]  /*3f50*/  ISETP.GT.AND P2, PT, R68, 0x3, PT ;  /* 0x000000034400780c */ /* 0x000fc40003f44270 */
[----:B------:R-:W-:Y:S01]  /*3f60*/  PRMT R120, RZ, 0x7610, R120 ;  /* 0x00007610ff787816 */ /* 0x000fe20000000078 */
[----:B-1----:R-:W-:Y:S10]  /*3f70*/  @!P6 BRA `(.L_x_8) ;  /* 0x000000300080e947 */ /* 0x002ff40003800000 */
.L_x_16:
[C---:B------:R-:W-:Y:S01]  /*3f80*/  ISETP.GT.AND P6, PT, R68.reuse, 0x4, PT ;  /* 0x000000044400780c */ /* 0x040fe20003fc4270 */
[----:B------:R0:W2:Y:S01]  /*3f90*/  @P5 LDG.E.U8 R120, desc[UR18][R64.64] ;  /* 0x0000001240785981 */ /* 0x0000a2000c1e1100 */
[----:B------:R-:W-:Y:S02]  /*3fa0*/  PRMT R233, RZ, 0x7610, R233 ;  /* 0x00007610ffe97816 */ /* 0x000fe400000000e9 */
[----:B------:R-:W-:Y:S02]  /*3fb0*/  PRMT R235, RZ, 0x7610, R235 ;  /* 0x00007610ffeb7816 */ /* 0x000fe400000000eb */
[----:B------:R-:W-:Y:S02]  /*3fc0*/  PRMT R122, RZ, 0x7610, R122 ;  /* 0x00007610ff7a7816 */ /* 0x000fe4000000007a */
[----:B------:R1:W3:Y:S01]  /*3fd0*/  @P4 LDG.E.U8 R233, desc[UR18][R62.64] ;  /* 0x000000123ee94981 */ /* 0x0002e2000c1e1100 */
[----:B------:R-:W-:-:S03]  /*3fe0*/  ISETP.GT.AND P4, PT, R68, 0x6, PT ;  /* 0x000000064400780c */ /* 0x000fc60003f84270 */
[----:B------:R4:W5:Y:S01]  /*3ff0*/  @P2 LDG.E.U8 R235, desc[UR18][R60.64] ;  /* 0x000000123ceb2981 */ /* 0x000962000c1e1100 */
[----:B------:R-:W-:-:S03]  /*4000*/  ISETP.GT.AND P2, PT, R68, 0x7, PT ;  /* 0x000000074400780c */ /* 0x000fc60003f44270 */
[----:B------:R-:W2:Y:S01]  /*4010*/  @P6 LDG.E.U8 R122, desc[UR18][R58.64] ;  /* 0x000000123a7a6981 */ /* 0x000ea2000c1e1100 */
[C---:B------:R-:W-:Y:S02]  /*4020*/  ISETP.GT.AND P6, PT, R68.reuse, 0x8, PT ;  /* 0x000000084400780c */ /* 0x040fe40003fc4270 */
[----:B------:R-:W-:Y:S02]  /*4030*/  ISETP.GT.AND P5, PT, R68, 0x5, PT ;  /* 0x000000054400780c */ /* 0x000fe40003fa4270 */
[----:B0-----:R-:W-:Y:S02]  /*4040*/  PRMT R65, RZ, 0x7610, R65 ;  /* 0x00007610ff417816 */ /* 0x001fe40000000041 */
[----:B-1----:R-:W-:Y:S02]  /*4050*/  PRMT R62, RZ, 0x7610, R62 ;  /* 0x00007610ff3e7816 */ /* 0x002fe4000000003e */
[----:B----4-:R-:W-:Y:S02]  /*4060*/  PRMT R61, RZ, 0x7610, R61 ;  /* 0x00007610ff3d7816 */ /* 0x010fe4000000003d */
[----:B------:R0:W4:Y:S01]  /*4070*/  @P4 LDG.E.U8 R65, desc[UR18][R54.64] ;  /* 0x0000001236414981 */ /* 0x000122000c1e1100 */
[----:B------:R-:W-:-:S02]  /*4080*/  PRMT R124, RZ, 0x7610, R124 ;  /* 0x00007610ff7c7816 */ /* 0x000fc4000000007c */
[C---:B------:R-:W-:Y:S01]  /*4090*/  ISETP.GT.AND P4, PT, R68.reuse, 0xa, PT ;  /* 0x0000000a4400780c */ /* 0x040fe20003f84270 */
[----:B------:R1:W2:Y:S01]  /*40a0*/  @P2 LDG.E.U8 R62, desc[UR18][R52.64] ;  /* 0x00000012343e2981 */ /* 0x0002a2000c1e1100 */
[----:B------:R-:W-:-:S03]  /*40b0*/  ISETP.GT.AND P2, PT, R68, 0xb, PT ;  /* 0x0000000b4400780c */ /* 0x000fc60003f44270 */
[----:B------:R-:W2:Y:S01]  /*40c0*/  @P6 LDG.E.U8 R61, desc[UR18][R50.64] ;  /* 0x00000012323d6981 */ /* 0x000ea2000c1e1100 */
[C---:B------:R-:W-:Y:S02]  /*40d0*/  ISETP.GT.AND P6, PT, R68.reuse, 0xc, PT ;  /* 0x0000000c4400780c */ /* 0x040fe40003fc4270 */
[----:B0-----:R-:W-:Y:S01]  /*40e0*/  PRMT R55, RZ, 0x7610, R55 ;  /* 0x00007610ff377816 */ /* 0x001fe20000000037 */
[----:B------:R0:W3:Y:S01]  /*40f0*/  @P5 LDG.E.U8 R124, desc[UR18][R56.64] ;  /* 0x00000012387c5981 */ /* 0x0000e2000c1e1100 */
[----:B------:R-:W-:Y:S02]  /*4100*/  ISETP.GT.AND P5, PT, R68, 0x9, PT ;  /* 0x000000094400780c */ /* 0x000fe40003fa4270 */
[----:B-1----:R-:W-:Y:S02]  /*4110*/  PRMT R52, RZ, 0x7610, R52 ;  /* 0x00007610ff347816 */ /* 0x002fe40000000034 */
[----:B------:R-:W-:Y:S01]  /*4120*/  PRMT R58, RZ, 0x7610, R58 ;  /* 0x00007610ff3a7816 */ /* 0x000fe2000000003a */
[----:B------:R1:W3:Y:S01]  /*4130*/  @P2 LDG.E.U8 R55, desc[UR18][R44.64] ;  /* 0x000000122c372981 */ /* 0x0002e2000c1e1100 */
[----:B0-----:R-:W-:-:S03]  /*4140*/  PRMT R57, RZ, 0x7610, R57 ;  /* 0x00007610ff397816 */ /* 0x001fc60000000039 */
[----:B------:R-:W3:Y:S01]  /*4150*/  @P6 LDG.E.U8 R52, desc[UR18][R42.64] ;  /* 0x000000122a346981 */ /* 0x000ee2000c1e1100 */
[C---:B------:R-:W-:Y:S02]  /*4160*/  ISETP.GT.AND P2, PT, R68.reuse, 0xf, PT ;  /* 0x0000000f4400780c */ /* 0x040fe40003f44270 */
[C---:B------:R-:W-:Y:S01]  /*4170*/  ISETP.GT.AND P6, PT, R68.reuse, 0x10, PT ;  /* 0x000000104400780c */ /* 0x040fe20003fc4270 */
[----:B------:R0:W3:Y:S04]  /*4180*/  @P5 LDG.E.U8 R58, desc[UR18][R48.64] ;  /* 0x00000012303a5981 */ /* 0x0000e8000c1e1100 */
[----:B------:R0:W3:Y:S01]  /*4190*/  @P4 LDG.E.U8 R57, desc[UR18][R46.64] ;  /* 0x000000122e394981 */ /* 0x0000e2000c1e1100 */
[C---:B------:R-:W-:Y:S02]  /*41a0*/  ISETP.GT.AND P4, PT, R68.reuse, 0xe, PT ;  /* 0x0000000e4400780c */ /* 0x040fe40003f84270 */
[----:B------:R-:W-:-:S02]  /*41b0*/  ISETP.GT.AND P5, PT, R68, 0xd, PT ;  /* 0x0000000d4400780c */ /* 0x000fc40003fa4270 */
[----:B-1----:R-:W-:Y:S02]  /*41c0*/  PRMT R45, RZ, 0x7610, R45 ;  /* 0x00007610ff2d7816 */ /* 0x002fe4000000002d */
[----:B0-----:R-:W-:Y:S02]  /*41d0*/  PRMT R49, RZ, 0x7610, R49 ;  /* 0x00007610ff317816 */ /* 0x001fe40000000031 */
[----:B------:R-:W-:Y:S02]  /*41e0*/  PRMT R46, RZ, 0x7610, R46 ;  /* 0x00007610ff2e7816 */ /* 0x000fe4000000002e */
[----:B------:R-:W3:Y:S01]  /*41f0*/  @P6 LDG.E.U8 R45, desc[UR18][R34.64] ;  /* 0x00000012222d6981 */ /* 0x000ee2000c1e1100 */
[----:B------:R-:W-:-:S03]  /*4200*/  PRMT R50, RZ, 0x7610, R50 ;  /* 0x00007610ff327816 */ /* 0x000fc60000000032 */
[----:B------:R0:W4:Y:S01]  /*4210*/  @P4 LDG.E.U8 R49, desc[UR18][R38.64] ;  /* 0x0000001226314981 */ /* 0x000122000c1e1100 */
[----:B------:R-:W-:-:S03]  /*4220*/  ISETP.GT.AND P4, PT, R68, 0x12, PT ;  /* 0x000000124400780c */ /* 0x000fc60003f84270 */
[----:B------:R1:W4:Y:S01]  /*4230*/  @P2 LDG.E.U8 R46, desc[UR18][R36.64] ;  /* 0x00000012242e2981 */ /* 0x000322000c1e1100 */
[C---:B------:R-:W-:Y:S02]  /*4240*/  ISETP.GT.AND P2, PT, R68.reuse, 0x13, PT ;  /* 0x000000134400780c */ /* 0x040fe40003f44270 */
[C---:B------:R-:W-:Y:S01]  /*4250*/  ISETP.GT.AND P6, PT, R68.reuse, 0x14, PT ;  /* 0x000000144400780c */ /* 0x040fe20003fc4270 */
[----:B------:R1:W4:Y:S01]  /*4260*/  @P5 LDG.E.U8 R50, desc[UR18][R40.64] ;  /* 0x0000001228325981 */ /* 0x000322000c1e1100 */
[----:B------:R-:W-:Y:S02]  /*4270*/  ISETP.GT.AND P5, PT, R68, 0x11, PT ;  /* 0x000000114400780c */ /* 0x000fe40003fa4270 */
[----:B0-----:R-:W-:Y:S02]  /*4280*/  PRMT R39, RZ, 0x7610, R39 ;  /* 0x00007610ff277816 */ /* 0x001fe40000000027 */
[----:B-1----:R-:W-:Y:S02]  /*4290*/  PRMT R36, RZ, 0x7610, R36 ;  /* 0x00007610ff247816 */ /* 0x002fe40000000024 */
[----:B------:R-:W-:-:S03]  /*42a0*/  PRMT R41, RZ, 0x7610, R41 ;  /* 0x00007610ff297816 */ /* 0x000fc60000000029 */
[----:B------:R0:W4:Y:S01]  /*42b0*/  @P2 LDG.E.U8 R39, desc[UR18][R28.64] ;  /* 0x000000121c272981 */ /* 0x000122000c1e1100 */
[----:B------:R-:W-:Y:S02]  /*42c0*/  PRMT R42, RZ, 0x7610, R42 ;  /* 0x00007610ff2a7816 */ /* 0x000fe4000000002a */
[C---:B------:R-:W-:Y:S01]  /*42d0*/  ISETP.GT.AND P2, PT, R68.reuse, 0x17, PT ;  /* 0x000000174400780c */ /* 0x040fe20003f44270 */
[----:B------:R-:W4:Y:S01]  /*42e0*/  @P6 LDG.E.U8 R36, desc[UR18][R26.64] ;  /* 0x000000121a246981 */ /* 0x000f22000c1e1100 */
[----:B------:R-:W-:-:S03]  /*42f0*/  ISETP.GT.AND P6, PT, R68, 0x18, PT ;  /* 0x000000184400780c */ /* 0x000fc60003fc4270 */
[----:B------:R1:W4:Y:S01]  /*4300*/  @P4 LDG.E.U8 R41, desc[UR18][R30.64] ;  /* 0x000000121e294981 */ /* 0x000322000c1e1100 */
[----:B------:R-:W-:-:S03]  /*4310*/  ISETP.GT.AND P4, PT, R68, 0x16, PT ;  /* 0x000000164400780c */ /* 0x000fc60003f84270 */
[----:B------:R1:W4:Y:S01]  /*4320*/  @P5 LDG.E.U8 R42, desc[UR18][R32.64] ;  /* 0x00000012202a5981 */ /* 0x000322000c1e1100 */
[----:B------:R-:W-:Y:S02]  /*4330*/  ISETP.GT.AND P5, PT, R68, 0x15, PT ;  /* 0x000000154400780c */ /* 0x000fe40003fa4270 */
[----:B0-----:R-:W-:Y:S02]  /*4340*/  PRMT R29, RZ, 0x7610, R29 ;  /* 0x00007610ff1d7816 */ /* 0x001fe4000000001d */
[----:B-1----:R-:W-:Y:S02]  /*4350*/  PRMT R30, RZ, 0x7610, R30 ;  /* 0x00007610ff1e7816 */ /* 0x002fe4000000001e */
[----:B------:R-:W-:Y:S02]  /*4360*/  PRMT R34, RZ, 0x7610, R34 ;  /* 0x00007610ff227816 */ /* 0x000fe40000000022 */
[----:B------:R-:W4:Y:S01]  /*4370*/  @P6 LDG.E.U8 R29, desc[UR18][R18.64] ;  /* 0x00000012121d6981 */ /* 0x000f22000c1e1100 */
[----:B------:R-:W-:-:S03]  /*4380*/  PRMT R33, RZ, 0x7610, R33 ;  /* 0x00007610ff217816 */ /* 0x000fc60000000021 */
[----:B------:R0:W5:Y:S01]  /*4390*/  @P2 LDG.E.U8 R30, desc[UR18][R20.64] ;  /* 0x00000012141e2981 */ /* 0x000162000c1e1100 */
[----:B------:R-:W-:-:S03]  /*43a0*/  ISETP.GT.AND P2, PT, R68, 0x1b, PT ;  /* 0x0000001b4400780c */ /* 0x000fc60003f44270 */
[----:B------:R1:W5:Y:S01]  /*43b0*/  @P4 LDG.E.U8 R33, desc[UR18][R22.64] ;  /* 0x0000001216214981 */ /* 0x000362000c1e1100 */
[C---:B------:R-:W-:Y:S02]  /*43c0*/  ISETP.GT.AND P4, PT, R68.reuse, 0x1a, PT ;  /* 0x0000001a4400780c */ /* 0x040fe40003f84270 */
[C---:B------:R-:W-:Y:S01]  /*43d0*/  ISETP.GT.AND P6, PT, R68.reuse, 0x1c, PT ;  /* 0x0000001c4400780c */ /* 0x040fe20003fc4270 */
[----:B------:R1:W5:Y:S01]  /*43e0*/  @P5 LDG.E.U8 R34, desc[UR18][R24.64] ;  /* 0x0000001218225981 */ /* 0x000362000c1e1100 */
[----:B------:R-:W-:Y:S02]  /*43f0*/  ISETP.GT.AND P5, PT, R68, 0x19, PT ;  /* 0x000000194400780c */ /* 0x000fe40003fa4270 */
[----:B0-----:R-:W-:Y:S02]  /*4400*/  PRMT R20, RZ, 0x7610, R20 ;  /* 0x00007610ff147816 */ /* 0x001fe40000000014 */
[----:B-1----:R-:W-:Y:S02]  /*4410*/  PRMT R23, RZ, 0x7610, R23 ;  /* 0x00007610ff177816 */ /* 0x002fe40000000017 */
[----:B------:R-:W-:-:S04]  /*4420*/  PRMT R25, RZ, 0x7610, R25 ;  /* 0x00007610ff197816 */ /* 0x000fc80000000019 */
[----:B------:R-:W5:Y:S01]  /*4430*/  @P2 LDG.E.U8 R23, desc[UR18][R12.64] ;  /* 0x000000120c172981 */ /* 0x000f62000c1e1100 */
[----:B------:R-:W-:Y:S02]  /*4440*/  PRMT R26, RZ, 0x7610, R26 ;  /* 0x00007610ff1a7816 */ /* 0x000fe4000000001a */
[C---:B------:R-:W-:Y:S01]  /*4450*/  ISETP.GT.AND P2, PT, R68.reuse, 0x1f, PT ;  /* 0x0000001f4400780c */ /* 0x040fe20003f44270 */
[----:B------:R0:W5:Y:S01]  /*4460*/  @P4 LDG.E.U8 R25, desc[UR18][R14.64] ;  /* 0x000000120e194981 */ /* 0x000162000c1e1100 */
[----:B------:R-:W-:-:S03]  /*4470*/  ISETP.GT.AND P4, PT, R68, 0x1e, PT ;  /* 0x0000001e4400780c */ /* 0x000fc60003f84270 */
[----:B------:R-:W5:Y:S01]  /*4480*/  @P6 LDG.E.U8 R20, desc[UR18][R10.64] ;  /* 0x000000120a146981 */ /* 0x000f62000c1e1100 */
[----:B------:R-:W-:-:S03]  /*4490*/  ISETP.GT.AND P6, PT, R68, RZ, PT ;  /* 0x000000ff4400720c */ /* 0x000fc60003fc4270 */
[----:B------:R1:W5:Y:S01]  /*44a0*/  @P5 LDG.E.U8 R26, desc[UR18][R16.64] ;  /* 0x00000012101a5981 */ /* 0x000362000c1e1100 */
[----:B0-----:R-:W-:Y:S02]  /*44b0*/  PRMT R14, RZ, 0x7610, R14 ;  /* 0x00007610ff0e7816 */ /* 0x001fe4000000000e */
[----:B------:R-:W-:Y:S02]  /*44c0*/  PRMT R13, RZ, 0x7610, R13 ;  /* 0x00007610ff0d7816 */ /* 0x000fe4000000000d */
[----:B-1----:R-:W-:Y:S02]  /*44d0*/  PRMT R17, RZ, 0x7610, R17 ;  /* 0x00007610ff117816 */ /* 0x002fe40000000011 */
[----:B------:R0:W5:Y:S01]  /*44e0*/  @P2 LDG.E.U8 R14, desc[UR18][R4.64] ;  /* 0x00000012040e2981 */ /* 0x000162000c1e1100 */
[----:B------:R-:W-:-:S03]  /*44f0*/  ISETP.GT.AND P5, PT, R68, 0x1d, PT ;  /* 0x0000001d4400780c */ /* 0x000fc60003fa4270 */
[----:B------:R1:W5:Y:S01]  /*4500*/  @P4 LDG.E.U8 R17, desc[UR18][R6.64] ;  /* 0x0000001206114981 */ /* 0x000362000c1e1100 */
[C---:B------:R-:W-:Y:S01]  /*4510*/  IADD3 R74, P4, PT, R231.reuse, R74, RZ ;  /* 0x0000004ae74a7210 */ /* 0x040fe20007f9e0ff */
[----:B0-----:R-:W-:Y:S02]  /*4520*/  @P6 IMAD.MOV.U32 R4, RZ, RZ, R112 ;  /* 0x000000ffff046224 */ /* 0x001fe400078e0070 */
[----:B------:R-:W-:Y:S01]  /*4530*/  @P6 IMAD.MOV.U32 R5, RZ, RZ, R114 ;  /* 0x000000ffff056224 */ /* 0x000fe200078e0072 */
[C---:B------:R-:W-:Y:S01]  /*4540*/  IADD3 R80, P2, PT, R231.reuse, R80, RZ ;  /* 0x00000050e7507210 */ /* 0x040fe20007f5e0ff */
[----:B------:R-:W-:Y:S01]  /*4550*/  IMAD.X R181, R116, 0x1, R181, P4 ;  /* 0x0000000174b57824 */ /* 0x000fe200020e06b5 */
[C---:B------:R-:W-:Y:S02]  /*4560*/  IADD3 R78, P4, PT, R231.reuse, R78, RZ ;  /* 0x0000004ee74e7210 */ /* 0x040fe40007f9e0ff */
[----:B------:R0:W5:Y:S01]  /*4570*/  @P6 LDG.E.U8 R13, desc[UR18][R4.64] ;  /* 0x00000012040d6981 */ /* 0x000162000c1e1100 */
[----:B------:R-:W-:-:S02]  /*4580*/  IADD3 R76, P6, PT, R231, R76, RZ ;  /* 0x0000004ce74c7210 */ /* 0x000fc40007fde0ff */
[----:B------:R-:W-:Y:S01]  /*4590*/  PRMT R18, RZ, 0x7610, R18 ;  /* 0x00007610ff127816 */ /* 0x000fe20000000012 */
[C---:B------:R-:W-:Y:S01]  /*45a0*/  IMAD.X R185, R116.reuse, 0x1, R185, P4 ;  /* 0x0000000174b97824 */ /* 0x040fe200020e06b9 */
[C---:B------:R-:W-:Y:S01]  /*45b0*/  IADD3 R84, P4, PT, R231.reuse, R84, RZ ;  /* 0x00000054e7547210 */ /* 0x040fe20007f9e0ff */
[C---:B------:R-:W-:Y:S01]  /*45c0*/  IMAD.X R183, R116.reuse, 0x1, R183, P6 ;  /* 0x0000000174b77824 */ /* 0x040fe200030e06b7 */
[C---:B------:R-:W-:Y:S01]  /*45d0*/  IADD3 R202, P6, PT, R231.reuse, R202, RZ ;  /* 0x000000cae7ca7210 */ /* 0x040fe20007fde0ff */
[C---:B------:R-:W-:Y:S01]  /*45e0*/  IMAD.X R187, R116.reuse, 0x1, R187, P2 ;  /* 0x0000000174bb7824 */ /* 0x040fe200010e06bb */
[C---:B------:R-:W-:Y:S01]  /*45f0*/  IADD3 R82, P2, PT, R231.reuse, R82, RZ ;  /* 0x00000052e7527210 */ /* 0x040fe20007f5e0ff */
[----:B------:R0:W5:Y:S01]  /*4600*/  @P5 LDG.E.U8 R18, desc[UR18][R8.64] ;  /* 0x0000001208125981 */ /* 0x000162000c1e1100 */
[C---:B------:R-:W-:Y:S01]  /*4610*/  IMAD.X R195, R116.reuse, 0x1, R195, P4 ;  /* 0x0000000174c37824 */ /* 0x040fe200020e06c3 */
[----:B------:R-:W-:Y:S01]  /*4620*/  BAR.SYNC.DEFER_BLOCKING 0x0 ;  /* 0x0000000000007b1d */ /* 0x000fe20000010000 */
[C---:B------:R-:W-:Y:S01]  /*4630*/  IMAD.X R203, R116.reuse, 0x1, R203, P6 ;  /* 0x0000000174cb7824 */ /* 0x040fe200030e06cb */
[C---:B------:R-:W-:Y:S01]  /*4640*/  IADD3 R88, P6, PT, R231.reuse, R88, RZ ;  /* 0x00000058e7587210 */ /* 0x040fe20007fde0ff */
[----:B------:R-:W-:Y:S01]  /*4650*/  IMAD.X R201, R116, 0x1, R201, P2 ;  /* 0x0000000174c97824 */ /* 0x000fe200010e06c9 */
[----:B------:R-:W-:-:S02]  /*4660*/  IADD3 R86, P2, PT, R231, R86, RZ ;  /* 0x00000056e7567210 */ /* 0x000fc40007f5e0ff */
[C---:B------:R-:W-:Y:S02]  /*4670*/  IADD3 R90, P4, PT, R231.reuse, R90, RZ ;  /* 0x0000005ae75a7210 */ /* 0x040fe40007f9e0ff */
[----:B------:R-:W-:Y:S01]  /*4680*/  ISETP.GE.AND P5, PT, R72, R68, PT ;  /* 0x000000444800720c */ /* 0x000fe20003fa6270 */
[C---:B------:R-:W-:Y:S01]  /*4690*/  IMAD.X R193, R116.reuse, 0x1, R193, P6 ;  /* 0x0000000174c17824 */ /* 0x040fe200030e06c1 */
[C---:B------:R-:W-:Y:S01]  /*46a0*/  IADD3 R92, P6, PT, R231.reuse, R92, RZ ;  /* 0x0000005ce75c7210 */ /* 0x040fe20007fde0ff */
        /* <DEDUP_REMOVED lines=8> */
[----:B------:R-:W-:Y:S01]  /*4730*/  IMAD.X R209, R116, 0x1, R209, P2 ;  /* 0x0000000174d17824 */ /* 0x000fe200010e06d1 */
[----:B------:R-:W-:Y:S01]  /*4740*/  IADD3 R102, P2, PT, R231, R102, RZ ;  /* 0x00000066e7667210 */ /* 0x000fe20007f5e0ff */
[----:B------:R-:W-:Y:S01]  /*4750*/  @!P5 IMAD.MOV.U32 R180, RZ, RZ, R74 ;  /* 0x000000ffffb4d224 */ /* 0x000fe200078e004a */
[----:B------:R-:W-:Y:S01]  /*4760*/  PRMT R11, RZ, 0x7610, R11 ;  /* 0x00007610ff0b7816 */ /* 0x000fe2000000000b */
[----:B------:R-:W-:Y:S01]  /*4770*/  @!P5 IMAD.MOV.U32 R184, RZ, RZ, R78 ;  /* 0x000000ffffb8d224 */ /* 0x000fe200078e004e */
[----:B-1----:R-:W-:Y:S01]  /*4780*/  PRMT R7, RZ, 0x7610, R7 ;  /* 0x00007610ff077816 */ /* 0x002fe20000000007 */
[----:B------:R-:W-:Y:S01]  /*4790*/  @!P5 IMAD.MOV.U32 R200, RZ, RZ, R82 ;  /* 0x000000ffffc8d224 */ /* 0x000fe200078e0052 */
[----:B0-----:R-:W-:Y:S01]  /*47a0*/  PRMT R5, RZ, 0x7610, R5 ;  /* 0x00007610ff057816 */ /* 0x001fe20000000005 */
[----:B------:R-:W-:Y:S01]  /*47b0*/  @!P5 IMAD.MOV.U32 R198, RZ, RZ, R90 ;  /* 0x000000ffffc6d224 */ /* 0x000fe200078e005a */
[----:B------:R-:W-:Y:S01]  /*47c0*/  PRMT R9, RZ, 0x7610, R9 ;  /* 0x00007610ff097816 */ /* 0x000fe20000000009 */
[----:B------:R-:W-:Y:S01]  /*47d0*/  @!P5 IMAD.MOV.U32 R196, RZ, RZ, R92 ;  /* 0x000000ffffc4d224 */ /* 0x000fe200078e005c */
[----:B------:R-:W-:Y:S01]  /*47e0*/  PRMT R15, RZ, 0x7610, R15 ;  /* 0x00007610ff0f7816 */ /* 0x000fe2000000000f */
[----:B------:R-:W-:Y:S01]  /*47f0*/  @!P5 IMAD.MOV.U32 R210, RZ, RZ, R94 ;  /* 0x000000ffffd2d224 */ /* 0x000fe200078e005e */
[----:B------:R-:W-:Y:S01]  /*4800*/  PRMT R19, RZ, 0x7610, R19 ;  /* 0x00007610ff137816 */ /* 0x000fe20000000013 */
[----:B------:R-:W-:Y:S01]  /*4810*/  @!P5 IMAD.MOV.U32 R208, RZ, RZ, R100 ;  /* 0x000000ffffd0d224 */ /* 0x000fe200078e0064 */
[----:B------:R-:W-:-:S02]  /*4820*/  PRMT R21, RZ, 0x7610, R21 ;  /* 0x00007610ff157816 */ /* 0x000fc40000000015 */
[----:B------:R-:W-:Y:S01]  /*4830*/  PRMT R27, RZ, 0x7610, R27 ;  /* 0x00007610ff1b7816 */ /* 0x000fe2000000001b */
[----:B------:R-:W-:Y:S01]  /*4840*/  @!P5 IMAD.MOV.U32 R182, RZ, RZ, R76 ;  /* 0x000000ffffb6d224 */ /* 0x000fe200078e004c */
        /* <DEDUP_REMOVED lines=9> */
[C---:B------:R-:W-:Y:S01]  /*48e0*/  IMAD.X R189, R116.reuse, 0x1, R189, P6 ;  /* 0x0000000174bd7824 */ /* 0x040fe200030e06bd */
[----:B------:R-:W-:Y:S01]  /*48f0*/  PRMT R16, RZ, 0x7610, R16 ;  /* 0x00007610ff107816 */ /* 0x000fe20000000010 */
[C---:B------:R-:W-:Y:S01]  /*4900*/  IMAD.X R207, R116.reuse, 0x1, R207, P4 ;  /* 0x0000000174cf7824 */ /* 0x040fe200020e06cf */
[----:B------:R-:W-:Y:S01]  /*4910*/  PRMT R22, RZ, 0x7610, R22 ;  /* 0x00007610ff167816 */ /* 0x000fe20000000016 */
[----:B------:R-:W-:Y:S01]  /*4920*/  IMAD.X R205, R116, 0x1, R205, P2 ;  /* 0x0000000174cd7824 */ /* 0x000fe200010e06cd */
[----:B------:R-:W-:Y:S01]  /*4930*/  PRMT R24, RZ, 0x7610, R24 ;  /* 0x00007610ff187816 */ /* 0x000fe20000000018 */
[----:B------:R-:W-:Y:S01]  /*4940*/  @!P5 IMAD.MOV.U32 R188, RZ, RZ, R98 ;  /* 0x000000ffffbcd224 */ /* 0x000fe200078e0062 */
[----:B------:R-:W5:Y:S01]  /*4950*/  @!P5 LDG.E.U8 R11, desc[UR18][R180.64] ;  /* 0x00000012b40bd981 */ /* 0x000f62000c1e1100 */
[----:B------:R-:W-:-:S02]  /*4960*/  @!P5 IMAD.MOV.U32 R206, RZ, RZ, R96 ;  /* 0x000000ffffced224 */ /* 0x000fc400078e0060 */
[----:B------:R-:W-:Y:S01]  /*4970*/  @!P5 IMAD.MOV.U32 R204, RZ, RZ, R102 ;  /* 0x000000ffffccd224 */ /* 0x000fe200078e0066 */
[----:B------:R-:W5:Y:S04]  /*4980*/  @!P5 LDG.E.U8 R7, desc[UR18][R184.64] ;  /* 0x00000012b807d981 */ /* 0x000f68000c1e1100 */
        /* <DEDUP_REMOVED lines=14> */
[----:B--2---:R0:W-:Y:S01]  /*4a70*/  STS.U8 [R66+UR16+0x1400], R61 ;  /* 0x0014003d42007988 */ /* 0x0041e20008000010 */
[----:B------:R-:W-:-:S03]  /*4a80*/  ULEA UR13, UR15, UR16, 0x3 ;  /* 0x000000100f0d7291 */ /* 0x000fc6000f8e18ff */
[----:B---3--:R0:W-:Y:S01]  /*4a90*/  STS.U8 [R66+UR16+0x1800], R45 ;  /* 0x0018002d42007988 */ /* 0x0081e20008000010 */
[----:B------:R-:W-:Y:S01]  /*4aa0*/  UIADD3 UR13, UPT, UPT, UR13, 0x3000, URZ ;  /* 0x000030000d0d7890 */ /* 0x000fe2000fffe0ff */
[----:B------:R-:W-:Y:S02]  /*4ab0*/  UMOV UR4, UR5 ;  /* 0x0000000500047c82 */ /* 0x000fe40008000000 */
[----:B----4-:R0:W-:Y:S04]  /*4ac0*/  STS.U8 [R66+UR16+0x1c00], R29 ;  /* 0x001c001d42007988 */ /* 0x0101e80008000010 */
[----:B-----5:R0:W-:Y:S04]  /*4ad0*/  STS.U8 [R66+UR16+0x1000], R13 ;  /* 0x0010000d42007988 */ /* 0x0201e80008000010 */
        /* <DEDUP_REMOVED lines=44> */
[----:B------:R1:W-:Y:S06]  /*4da0*/  MEMBAR.ALL.CTA ;  /* 0x0000000000007992 */ /* 0x0003ec0000008000 */
[----:B-1----:R-:W1:Y:S02]  /*4db0*/  FENCE.VIEW.ASYNC.S ;  /* 0x00000000000073c6 */ /* 0x002e640000000000 */
[----:B-1----:R-:W-:Y:S06]  /*4dc0*/  BAR.SYNC.DEFER_BLOCKING 0x0 ;  /* 0x0000000000007b1d */ /* 0x002fec0000010000 */
[----:B------:R-:W-:Y:S05]  /*4dd0*/  @P0 BRA `(.L_x_9) ;  /* 0x00000000002c0947 */ /* 0x000fea0003800000 */
[----:B------:R-:W-:Y:S01]  /*4de0*/  UMOV UR6, UR13 ;  /* 0x0000000d00067c82 */ /* 0x000fe20008000000 */
[----:B------:R-:W-:Y:S01]  /*4df0*/  UMOV UR7, URZ ;  /* 0x000000ff00077c82 */ /* 0x000fe20008000000 */
[----:B------:R-:W-:Y:S01]  /*4e00*/  UMOV UR9, 0x40004040 ;  /* 0x4000404000097882 */ /* 0x000fe20000000000 */
[----:B------:R-:W-:Y:S01]  /*4e10*/  UMOV UR10, UR14 ;  /* 0x0000000e000a7c82 */ /* 0x000fe20008000000 */
[----:B------:R-:W-:Y:S01]  /*4e20*/  UMOV UR11, 0xc0004010 ;  /* 0xc0004010000b7882 */ /* 0x000fe20000000000 */
[----:B------:R-:W-:Y:S01]  /*4e30*/  UMOV UR22, 0x0 ;  /* 0x0000000000167882 */ /* 0x000fe20000000000 */
[----:B------:R-:W-:Y:S01]  /*4e40*/  UMOV UR23, 0x8108010 ;  /* 0x0810801000177882 */ /* 0x000fe20000000000 */
[----:B------:R-:W-:Y:S01]  /*4e50*/  UMOV UR5, UR6 ;  /* 0x0000000600057c82 */ /* 0x000fe20008000000 */
[----:B------:R1:W-:Y:S01]  /*4e60*/  UTCQMMA gdesc[UR8], gdesc[UR10], tmem[UR17], tmem[UR22], idesc[UR23], UPT ;  /* 0x00ff160a080075ea */ /* 0x0003e2000b800311 */
[----:B------:R1:W-:Y:S01]  /*4e70*/  UTCBAR [UR5], URZ ;  /* 0x000000ff050073e9 */ /* 0x0003e200080000ff */
[----:B------:R-:W-:-:S02]  /*4e80*/  NOP ;  /* 0x0000000000007918 */ /* 0x000fc40000000000 */
.L_x_9:
[----:B------:R-:W-:Y:S01]  /*4e90*/  VIADD R118, R118, 0xffffffff ;  /* 0xffffffff76767836 */ /* 0x000fe20000000000 */
[----:B------:R-:W-:Y:S01]  /*4ea0*/  UIADD3 UR15, UPT, UPT, UR15, 0x1, URZ ;  /* 0x000000010f0f7890 */ /* 0x000fe2000fffe0ff */
[----:B------:R-:W-:Y:S01]  /*4eb0*/  IADD3 R112, P4, PT, R110, R112, RZ ;  /* 0x000000706e707210 */ /* 0x000fe20007f9e0ff */
[----:B0-----:R-:W-:Y:S02]  /*4ec0*/  IMAD.U32 R4, RZ, RZ, UR4 ;  /* 0x00000004ff047e24 */ /* 0x001fe4000f8e00ff */
[----:B------:R-:W-:Y:S01]  /*4ed0*/  ISETP.NE.U32.AND P2, PT, R118, RZ, PT ;  /* 0x000000ff7600720c */ /* 0x000fe20003f45070 */
[----:B------:R-:W-:Y:S01]  /*4ee0*/  UISETP.GT.AND UP0, UPT, UR15, 0x1, UPT ;  /* 0x000000010f00788c */ /* 0x000fe2000bf04270 */
[----:B------:R-:W-:Y:S02]  /*4ef0*/  VIADD R68, R68, 0xffffffe0 ;  /* 0xffffffe044447836 */ /* 0x000fe40000000000 */
[----:B------:R-:W-:Y:S01]  /*4f00*/  IMAD.X R114, R229, 0x1, R114, P4 ;  /* 0x00000001e5727824 */ /* 0x000fe200020e0672 */
[----:B-1----:R-:W-:-:S02]  /*4f10*/  USEL UR5, URZ, 0x1, !UP0 ;  /* 0x00000001ff057887 */ /* 0x002fc4000c000000 */
[----:B------:R-:W-:Y:S02]  /*4f20*/  USEL UR15, UR15, URZ, !UP0 ;  /* 0x000000ff0f0f7287 */ /* 0x000fe4000c000000 */
[----:B------:R-:W-:-:S04]  /*4f30*/  ULOP3.LUT UR5, UR4, UR5, URZ, 0x3c, !UPT ;  /* 0x0000000504057292 */ /* 0x000fc8000f8e3cff */
[----:B------:R-:W-:Y:S08]  /*4f40*/  @P2 BRA `(.L_x_10) ;  /* 0xffffffe800f82947 */ /* 0x000ff0000383ffff */
.L_x_7:
[----:B------:R-:W-:Y:S01]  /*4f50*/  ISETP.GE.AND P0, PT, R70, 0x20, PT ;  /* 0x000000204600780c */ /* 0x000fe20003f06270 */
[----:B------:R-:W0:Y:S01]  /*4f60*/  LDCU UR5, c[0x0][0x3b4] ;  /* 0x00007680ff0577ac */ /* 0x000e220008000800 */
[----:B------:R-:W1:Y:S01]  /*4f70*/  LDCU UR6, c[0x0][0x3b8] ;  /* 0x00007700ff0677ac */ /* 0x000e620008000800 */
[----:B------:R-:W2:Y:S10]  /*4f80*/  LDCU.128 UR8, c[0x0][0x390] ;  /* 0x00007200ff0877ac */ /* 0x000eb40008000c00 */
[----:B------:R-:W-:Y:S05]  /*4f90*/  @!P0 BRA `(.L_x_11) ;  /* 0x0000000000108947 */ /* 0x000fea0003800000 */
[----:B------:R-:W-:-:S06]  /*4fa0*/  USHF.L.U32 UR4, UR4, 0x1f, URZ ;  /* 0x0000001f04047899 */ /* 0x000fcc00080006ff */
[----:B------:R-:W-:-:S04]  /*4fb0*/  IMAD.U32 R4, RZ, RZ, UR4 ;  /* 0x00000004ff047e24 */ /* 0x000fc8000f8e00ff */
[----:B------:R-:W3:Y:S02]  /*4fc0*/  SYNCS.PHASECHK.TRANS64.TRYWAIT P0, [UR13], R4 ;  /* 0x00000004ff0075a7 */ /* 0x000ee4000800110d */
[----:B---3--:R-:W-:Y:S05]  /*4fd0*/  @!P0 BRA `(.L_x_12) ;  /* 0x0000002000748947 */ /* 0x008fea0003800000 */
.L_x_11:
[----:B------:R-:W-:Y:S01]  /*4fe0*/  BAR.SYNC.DEFER_BLOCKING 0x0 ;  /* 0x0000000000007b1d */ /* 0x000fe20000010000 */
[----:B------:R-:W-:Y:S02]  /*4ff0*/  LOP3.LUT R3, R0, 0x40, R3, 0xf8, !PT ;  /* 0x0000004000037812 */ /* 0x000fe400078ef803 */
[C---:B--2---:R-:W-:Y:S01]  /*5000*/  ISETP.GE.AND P0, PT, R2.reuse, UR10, PT ;  /* 0x0000000a02007c0c */ /* 0x044fe2000bf06270 */
[----:B0-----:R-:W-:Y:S01]  /*5010*/  IMAD R2, R2, UR5, RZ ;  /* 0x0000000502027c24 */ /* 0x001fe2000f8e02ff */
[C---:B------:R-:W-:Y:S01]  /*5020*/  LOP3.LUT R0, R3.reuse, 0x1, RZ, 0xfc, !PT ;  /* 0x0000000103007812 */ /* 0x040fe200078efcff */
[C---:B-1----:R-:W-:Y:S01]  /*5030*/  IMAD R69, R3.reuse, UR6, RZ ;  /* 0x0000000603457c24 */ /* 0x042fe2000f8e02ff */
[----:B------:R-:W-:Y:S02]  /*5040*/  LOP3.LUT R68, R3, 0x2, RZ, 0xfc, !PT ;  /* 0x0000000203447812 */ /* 0x000fe400078efcff */
[----:B------:R-:W-:Y:S01]  /*5050*/  ISETP.LT.AND P2, PT, R0, UR11, !P0 ;  /* 0x0000000b00007c0c */ /* 0x000fe2000c741270 */
[----:B------:R-:W-:Y:S01]  /*5060*/  VIADD R71, R69, UR6 ;  /* 0x0000000645477c36 */ /* 0x000fe20008000000 */
[----:B------:R-:W-:-:S02]  /*5070*/  IADD3 R0, P5, PT, R2, UR8, RZ ;  /* 0x0000000802007c10 */ /* 0x000fc4000ffbe0ff */
[----:B------:R-:W-:Y:S01]  /*5080*/  ISETP.LT.AND P4, PT, R68, UR11, !P0 ;  /* 0x0000000b44007c0c */ /* 0x000fe2000c781270 */
[C---:B------:R-:W-:Y:S01]  /*5090*/  VIADD R73, R71.reuse, UR6 ;  /* 0x0000000647497c36 */ /* 0x040fe20008000000 */
[----:B------:R-:W-:Y:S02]  /*50a0*/  LEA.HI.X.SX32 R2, R2, UR9, 0x1, P5 ;  /* 0x0000000902027c11 */ /* 0x000fe4000a8f0eff */
[----:B------:R-:W-:Y:S01]  /*50b0*/  IADD3 R68, P6, PT, R71, R0, RZ ;  /* 0x0000000047447210 */ /* 0x000fe20007fde0ff */
[----:B------:R-:W-:Y:S01]  /*50c0*/  VIADD R75, R73, UR6 ;  /* 0x00000006494b7c36 */ /* 0x000fe20008000000 */
[C---:B------:R-:W-:Y:S02]  /*50d0*/  LOP3.LUT R92, R3.reuse, 0x4, RZ, 0xfc, !PT ;  /* 0x00000004035c7812 */ /* 0x040fe400078efcff */
[----:B------:R-:W-:Y:S01]  /*50e0*/  LOP3.LUT R94, R3, 0x3, RZ, 0xfc, !PT ;  /* 0x00000003035e7812 */ /* 0x000fe200078efcff */
[----:B------:R-:W-:Y:S01]  /*50f0*/  VIADD R77, R75, UR6 ;  /* 0x000000064b4d7c36 */ /* 0x000fe20008000000 */
[----:B------:R-:W0:Y:S02]  /*5100*/  @!P3 SYNCS.CCTL.IV [UR16+0x3000] ;  /* 0x00300000ff00b9b1 */ /* 0x000e240008000010 */
[----:B0-----:R-:W-:Y:S01]  /*5110*/  BAR.SYNC.DEFER_BLOCKING 0x0 ;  /* 0x0000000000007b1d */ /* 0x001fe20000010000 */
[----:B------:R-:W-:-:S04]  /*5120*/  VIADD R79, R77, UR6 ;  /* 0x000000064d4f7c36 */ /* 0x000fc80008000000 */
[----:B------:R-:W-:Y:S01]  /*5130*/  VIADD R81, R79, UR6 ;  /* 0x000000064f517c36 */ /* 0x000fe20008000000 */
[----:B------:R-:W0:Y:S03]  /*5140*/  LDTM.x64 R4, tmem[UR12] ;  /* 0x0000000c000479ee */ /* 0x000e260008340000 */
[----:B------:R-:W-:-:S04]  /*5150*/  VIADD R83, R81, UR6 ;  /* 0x0000000651537c36 */ /* 0x000fc80008000000 */
[----:B------:R-:W-:-:S04]  /*5160*/  VIADD R85, R83, UR6 ;  /* 0x0000000653557c36 */ /* 0x000fc80008000000 */
[----:B------:R-:W-:-:S04]  /*5170*/  VIADD R87, R85, UR6 ;  /* 0x0000000655577c36 */ /* 0x000fc80008000000 */
[----:B------:R-:W-:Y:S01]  /*5180*/  VIADD R89, R87, UR6 ;  /* 0x0000000657597c36 */ /* 0x000fe20008000000 */
[----:B------:R-:W1:Y:S01]  /*5190*/  @!P3 SYNCS.CCTL.IV [UR16+0x3008] ;  /* 0x00300800ff00b9b1 */ /* 0x000e620008000010 */
[----:B------:R-:W-:Y:S02]  /*51a0*/  IADD3 R76, P3, PT, R79, R0, RZ ;  /* 0x000000004f4c7210 */ /* 0x000fe40007f7e0ff */
[----:B------:R-:W-:Y:S01]  /*51b0*/  VIADD R91, R89, UR6 ;  /* 0x00000006595b7c36 */ /* 0x000fe20008000000 */
[----:B------:R-:W-:-:S03]  /*51c0*/  NOP ;  /* 0x0000000000007918 */ /* 0x000fc60000000000 */
[----:B------:R-:W-:Y:S01]  /*51d0*/  VIADD R93, R91, UR6 ;  /* 0x000000065b5d7c36 */ /* 0x000fe20008000000 */
[----:B0-----:R-:W-:Y:S02]  /*51e0*/  F2FP.SATFINITE.E4M3.F32.PACK_AB_MERGE_C R95, R5, R4, RZ ;  /* 0x00000004055f723e */ /* 0x001fe400048070ff */
[----:B------:R-:W-:Y:S02]  /*51f0*/  IADD3 R4, P5, PT, R69, R0, RZ ;  /* 0x0000000045047210 */ /* 0x000fe40007fbe0ff */
[----:B------:R-:W-:Y:S02]  /*5200*/  PRMT R97, R95, 0x9910, RZ ;  /* 0x000099105f617816 */ /* 0x000fe400000000ff */
[----:B------:R-:W-:Y:S02]  /*5210*/  LEA.HI.X.SX32 R5, R69, R2, 0x1, P5 ;  /* 0x0000000245057211 */ /* 0x000fe400028f0eff */
[----:B------:R-:W-:Y:S02]  /*5220*/  IADD3 R70, P5, PT, R73, R0, RZ ;  /* 0x0000000049467210 */ /* 0x000fe40007fbe0ff */
[----:B------:R-:W-:-:S02]  /*5230*/  LEA.HI.X.SX32 R69, R71, R2, 0x1, P6 ;  /* 0x0000000247457211 */ /* 0x000fc400030f0eff */
[----:B------:R-:W-:Y:S02]  /*5240*/  IADD3 R72, P6, PT, R75, R0, RZ ;  /* 0x000000004b487210 */ /* 0x000fe40007fde0ff */
[----:B------:R-:W-:Y:S02]  /*5250*/  LEA.HI.X.SX32 R71, R73, R2, 0x1, P5 ;  /* 0x0000000249477211 */ /* 0x000fe400028f0eff */
[----:B------:R-:W-:Y:S02]  /*5260*/  IADD3 R74, P5, PT, R77, R0, RZ ;  /* 0x000000004d4a7210 */ /* 0x000fe40007fbe0ff */
[-C--:B------:R-:W-:Y:S02]  /*5270*/  LEA.HI.X.SX32 R73, R75, R2.reuse, 0x1, P6 ;  /* 0x000000024b497211 */ /* 0x080fe400030f0eff */
[----:B------:R-:W-:Y:S02]  /*5280*/  LEA.HI.X.SX32 R75, R77, R2, 0x1, P5 ;  /* 0x000000024d4b7211 */ /* 0x000fe400028f0eff */
[----:B------:R-:W-:-:S02]  /*5290*/  IADD3 R78, P5, PT, R81, R0, RZ ;  /* 0x00000000514e7210 */ /* 0x000fc40007fbe0ff */
[----:B------:R-:W-:Y:S02]  /*52a0*/  IADD3 R80, P6, PT, R83, R0, RZ ;  /* 0x0000000053507210 */ /* 0x000fe40007fde0ff */
[-C--:B------:R-:W-:Y:S02]  /*52b0*/  LEA.HI.X.SX32 R77, R79, R2.reuse, 0x1, P3 ;  /* 0x000000024f4d7211 */ /* 0x080fe400018f0eff */
[----:B------:R-:W-:Y:S02]  /*52c0*/  LEA.HI.X.SX32 R79, R81, R2, 0x1, P5 ;  /* 0x00000002514f7211 */ /* 0x000fe400028f0eff */
[----:B------:R-:W-:Y:S02]  /*52d0*/  IADD3 R82, P3, PT, R85, R0, RZ ;  /* 0x0000000055527210 */ /* 0x000fe40007f7e0ff */
[----:B------:R-:W-:Y:S02]  /*52e0*/  ISETP.LT.AND P5, PT, R3, UR11, !P0 ;  /* 0x0000000b03007c0c */ /* 0x000fe4000c7a1270 */
[----:B------:R-:W-:-:S02]  /*52f0*/  LEA.HI.X.SX32 R81, R83, R2, 0x1, P6 ;  /* 0x0000000253517211 */ /* 0x000fc400030f0eff */
[----:B------:R-:W-:Y:S02]  /*5300*/  IADD3 R84, P6, PT, R87, R0, RZ ;  /* 0x0000000057547210 */ /* 0x000fe40007fde0ff */
[----:B------:R-:W-:Y:S02]  /*5310*/  LEA.HI.X.SX32 R83, R85, R2, 0x1, P3 ;  /* 0x0000000255537211 */ /* 0x000fe400018f0eff */
[----:B------:R-:W-:Y:S02]  /*5320*/  IADD3 R86, P3, PT, R89, R0, RZ ;  /* 0x0000000059567210 */ /* 0x000fe40007f7e0ff */
[----:B------:R-:W-:Y:S02]  /*5330*/  LEA.HI.X.SX32 R85, R87, R2, 0x1, P6 ;  /* 0x0000000257557211 */ /* 0x000fe400030f0eff */
[----:B------:R-:W-:Y:S01]  /*5340*/  IADD3 R88, P6, PT, R91, R0, RZ ;  /* 0x000000005b587210 */ /* 0x000fe20007fde0ff */
[----:B------:R0:W-:Y:S01]  /*5350*/  @P5 STG.E.U8 desc[UR18][R4.64], R95 ;  /* 0x0000005f04005986 */ /* 0x0001e2000c101112 */
[----:B------:R-:W-:-:S02]  /*5360*/  LEA.HI.X.SX32 R87, R89, R2, 0x1, P3 ;  /* 0x0000000259577211 */ /* 0x000fc400018f0eff */
[----:B------:R-:W-:Y:S02]  /*5370*/  IADD3 R90, P3, PT, R93, R0, RZ ;  /* 0x000000005d5a7210 */ /* 0x000fe40007f7e0ff */
[----:B------:R-:W-:Y:S02]  /*5380*/  F2FP.SATFINITE.E4M3.F32.PACK_AB_MERGE_C R7, R7, R6, RZ ;  /* 0x000000060707723e */ /* 0x000fe400048070ff */
[----:B------:R-:W-:Y:S02]  /*5390*/  LOP3.LUT R6, R3, 0x5, RZ, 0xfc, !PT ;  /* 0x0000000503067812 */ /* 0x000fe400078efcff */
[-C--:B------:R-:W-:Y:S02]  /*53a0*/  LEA.HI.X.SX32 R89, R91, R2.reuse, 0x1, P6 ;  /* 0x000000025b597211 */ /* 0x080fe400030f0eff */
[C---:B------:R-:W-:Y:S01]  /*53b0*/  LEA.HI.X.SX32 R91, R93.reuse, R2, 0x1, P3 ;  /* 0x000000025d5b7211 */ /* 0x040fe200018f0eff */
[----:B------:R-:W-:Y:S01]  /*53c0*/  VIADD R93, R93, UR6 ;  /* 0x000000065d5d7c36 */ /* 0x000fe20008000000 */
[----:B------:R-:W-:-:S02]  /*53d0*/  SHF.R.S32.HI R97, RZ, 0x8, R97 ;  /* 0x00000008ff617819 */ /* 0x000fc40000011461 */
[----:B------:R-:W-:Y:S02]  /*53e0*/  ISETP.LT.AND P3, PT, R92, UR11, !P0 ;  /* 0x0000000b5c007c0c */ /* 0x000fe4000c761270 */
[----:B------:R-:W-:Y:S01]  /*53f0*/  ISETP.LT.AND P5, PT, R6, UR11, !P0 ;  /* 0x0000000b06007c0c */ /* 0x000fe2000c7a1270 */
[----:B------:R-:W-:Y:S01]  /*5400*/  @P2 STG.E.U8 desc[UR18][R68.64], R97 ;  /* 0x0000006144002986 */ /* 0x000fe2000c101112 */
[----:B------:R-:W-:Y:S02]  /*5410*/  LOP3.LUT R6, R3, 0x6, RZ, 0xfc, !PT ;  /* 0x0000000603067812 */ /* 0x000fe400078efcff */
[----:B------:R-:W-:Y:S01]  /*5420*/  PRMT R92, R7, 0x9910, RZ ;  /* 0x00009910075c7816 */ /* 0x000fe200000000ff */
[----:B------:R2:W-:Y:S01]  /*5430*/  @P4 STG.E.U8 desc[UR18][R70.64], R7 ;  /* 0x0000000746004986 */ /* 0x0005e2000c101112 */
[----:B------:R-:W-:Y:S02]  /*5440*/  ISETP.LT.AND P6, PT, R94, UR11, !P0 ;  /* 0x0000000b5e007c0c */ /* 0x000fe4000c7c1270 */
[----:B------:R-:W-:Y:S01]  /*5450*/  ISETP.LT.AND P2, PT, R6, UR11, !P0 ;  /* 0x0000000b06007c0c */ /* 0x000fe2000c741270 */
[----:B------:R-:W-:Y:S01]  /*5460*/  IMAD.MOV.U32 R6, RZ, RZ, R92 ;  /* 0x000000ffff067224 */ /* 0x000fe200078e005c */
[----:B------:R-:W-:-:S02]  /*5470*/  F2FP.SATFINITE.E4M3.F32.PACK_AB_MERGE_C R9, R9, R8, RZ ;  /* 0x000000080909723e */ /* 0x000fc400048070ff */
[----:B0-----:R-:W-:Y:S02]  /*5480*/  LOP3.LUT R4, R3, 0x8, RZ, 0xfc, !PT ;  /* 0x0000000803047812 */ /* 0x001fe400078efcff */
[----:B------:R-:W-:Y:S02]  /*5490*/  SHF.R.S32.HI R5, RZ, 0x8, R6 ;  /* 0x00000008ff057819 */ /* 0x000fe40000011406 */
[----:B------:R-:W-:Y:S02]  /*54a0*/  PRMT R6, R9, 0x9910, RZ ;  /* 0x0000991009067816 */ /* 0x000fe400000000ff */
[----:B------:R-:W-:Y:S01]  /*54b0*/  F2FP.SATFINITE.E4M3.F32.PACK_AB_MERGE_C R11, R11, R10, RZ ;  /* 0x0000000a0b0b723e */ /* 0x000fe200048070ff */
[----:B------:R0:W-:Y:S01]  /*54c0*/  @P6 STG.E.U8 desc[UR18][R72.64], R5 ;  /* 0x0000000548006986 */ /* 0x0001e2000c101112 */
[----:B------:R-:W-:Y:S01]  /*54d0*/  ISETP.LT.AND P6, PT, R4, UR11, !P0 ;  /* 0x0000000b04007c0c */ /* 0x000fe2000c7c1270 */
[----:B------:R-:W-:Y:S01]  /*54e0*/  IMAD.MOV.U32 R4, RZ, RZ, R6 ;  /* 0x000000ffff047224 */ /* 0x000fe200078e0006 */
[C---:B------:R-:W-:Y:S01]  /*54f0*/  LOP3.LUT R6, R3.reuse, 0x9, RZ, 0xfc, !PT ;  /* 0x0000000903067812 */ /* 0x040fe200078efcff */
[----:B------:R3:W-:Y:S01]  /*5500*/  @P3 STG.E.U8 desc[UR18][R74.64], R9 ;  /* 0x000000094a003986 */ /* 0x0007e2000c101112 */
[----:B------:R-:W-:-:S02]  /*5510*/  LOP3.LUT R8, R3, 0x7, RZ, 0xfc, !PT ;  /* 0x0000000703087812 */ /* 0x000fc400078efcff */
[----:B------:R-:W-:Y:S02]  /*5520*/  ISETP.LT.AND P3, PT, R6, UR11, !P0 ;  /* 0x0000000b06007c0c */ /* 0x000fe4000c761270 */
[----:B--2---:R-:W-:Y:S02]  /*5530*/  SHF.R.S32.HI R7, RZ, 0x8, R4 ;  /* 0x00000008ff077819 */ /* 0x004fe40000011404 */
[----:B------:R-:W-:Y:S02]  /*5540*/  PRMT R6, R11, 0x9910, RZ ;  /* 0x000099100b067816 */ /* 0x000fe400000000ff */
[----:B------:R-:W-:Y:S01]  /*5550*/  ISETP.LT.AND P4, PT, R8, UR11, !P0 ;  /* 0x0000000b08007c0c */ /* 0x000fe2000c781270 */
[----:B------:R2:W-:Y:S01]  /*5560*/  @P5 STG.E.U8 desc[UR18][R76.64], R7 ;  /* 0x000000074c005986 */ /* 0x0005e2000c101112 */
[----:B------:R-:W-:Y:S01]  /*5570*/  LOP3.LUT R4, R3, 0xa, RZ, 0xfc, !PT ;  /* 0x0000000a03047812 */ /* 0x000fe200078efcff */
[----:B0-----:R-:W-:Y:S01]  /*5580*/  IMAD.MOV.U32 R5, RZ, RZ, R6 ;  /* 0x000000ffff057224 */ /* 0x001fe200078e0006 */
[----:B------:R-:W-:Y:S01]  /*5590*/  F2FP.SATFINITE.E4M3.F32.PACK_AB_MERGE_C R13, R13, R12, RZ ;  /* 0x0000000c0d0d723e */ /* 0x000fe200048070ff */
[----:B------:R0:W-:Y:S01]  /*55a0*/  @P2 STG.E.U8 desc[UR18][R78.64], R11 ;  /* 0x0000000b4e002986 */ /* 0x0001e2000c101112 */
[----:B------:R-:W-:Y:S01]  /*55b0*/  ISETP.LT.AND P5, PT, R4, UR11, !P0 ;  /* 0x0000000b04007c0c */ /* 0x000fe2000c7a1270 */
[----:B---3--:R-:W-:Y:S01]  /*55c0*/  VIADD R9, R93, UR6 ;  /* 0x000000065d097c36 */ /* 0x008fe20008000000 */
[----:B------:R-:W-:-:S02]  /*55d0*/  LOP3.LUT R4, R3, 0xb, RZ, 0xfc, !PT ;  /* 0x0000000b03047812 */ /* 0x000fc400078efcff */
[----:B------:R-:W-:Y:S02]  /*55e0*/  SHF.R.S32.HI R5, RZ, 0x8, R5 ;  /* 0x00000008ff057819 */ /* 0x000fe40000011405 */
[----:B------:R-:W-:Y:S02]  /*55f0*/  PRMT R6, R13, 0x9910, RZ ;  /* 0x000099100d067816 */ /* 0x000fe400000000ff */
[----:B------:R-:W-:Y:S01]  /*5600*/  ISETP.LT.AND P2, PT, R4, UR11, !P0 ;  /* 0x0000000b04007c0c */ /* 0x000fe2000c741270 */
[----:B------:R-:W-:Y:S01]  /*5610*/  @P4 STG.E.U8 desc[UR18][R80.64], R5 ;  /* 0x0000000550004986 */ /* 0x000fe2000c101112 */
[----:B------:R-:W-:Y:S01]  /*5620*/  LOP3.LUT R4, R3, 0xc, RZ, 0xfc, !PT ;  /* 0x0000000c03047812 */ /* 0x000fe200078efcff */
[----:B--2---:R-:W-:Y:S01]  /*5630*/  IMAD.MOV.U32 R7, RZ, RZ, R6 ;  /* 0x000000ffff077224 */ /* 0x004fe200078e0006 */
[----:B------:R-:W-:Y:S01]  /*5640*/  F2FP.SATFINITE.E4M3.F32.PACK_AB_MERGE_C R15, R15, R14, RZ ;  /* 0x0000000e0f0f723e */ /* 0x000fe200048070ff */
[----:B------:R2:W-:Y:S01]  /*5650*/  @P6 STG.E.U8 desc[UR18][R82.64], R13 ;  /* 0x0000000d52006986 */ /* 0x0005e2000c101112 */
[----:B------:R-:W-:-:S02]  /*5660*/  ISETP.LT.AND P4, PT, R4, UR11, !P0 ;  /* 0x0000000b04007c0c */ /* 0x000fc4000c781270 */
[C---:B------:R-:W-:Y:S02]  /*5670*/  LOP3.LUT R4, R3.reuse, 0xd, RZ, 0xfc, !PT ;  /* 0x0000000d03047812 */ /* 0x040fe400078efcff */
[----:B------:R-:W-:Y:S02]  /*5680*/  SHF.R.S32.HI R7, RZ, 0x8, R7 ;  /* 0x00000008ff077819 */ /* 0x000fe40000011407 */
[----:B------:R-:W-:Y:S02]  /*5690*/  ISETP.LT.AND P6, PT, R4, UR11, !P0 ;  /* 0x0000000b04007c0c */ /* 0x000fe4000c7c1270 */
[----:B------:R-:W-:Y:S01]  /*56a0*/  LOP3.LUT R4, R3, 0xe, RZ, 0xfc, !PT ;  /* 0x0000000e03047812 */ /* 0x000fe200078efcff */
[----:B------:R3:W-:Y:S01]  /*56b0*/  @P3 STG.E.U8 desc[UR18][R84.64], R7 ;  /* 0x0000000754003986 */ /* 0x0007e2000c101112 */
[----:B0-----:R-:W-:Y:S02]  /*56c0*/  PRMT R11, R15, 0x9910, RZ ;  /* 0x000099100f0b7816 */ /* 0x001fe400000000ff */
[----:B------:R-:W-:Y:S01]  /*56d0*/  ISETP.LT.AND P3, PT, R4, UR11, !P0 ;  /* 0x0000000b04007c0c */ /* 0x000fe2000c761270 */
[----:B------:R0:W-:Y:S01]  /*56e0*/  @P5 STG.E.U8 desc[UR18][R86.64], R15 ;  /* 0x0000000f56005986 */ /* 0x0001e2000c101112 */
[----:B------:R-:W-:-:S02]  /*56f0*/  LOP3.LUT R4, R3, 0xf, RZ, 0xfc, !PT ;  /* 0x0000000f03047812 */ /* 0x000fc400078efcff */
[----:B------:R-:W-:Y:S02]  /*5700*/  SHF.R.S32.HI R11, RZ, 0x8, R11 ;  /* 0x00000008ff0b7819 */ /* 0x000fe4000001140b */
[----:B------:R-:W-:Y:S02]  /*5710*/  ISETP.LT.AND P5, PT, R4, UR11, !P0 ;  /* 0x0000000b04007c0c */ /* 0x000fe4000c7a1270 */
[----:B------:R-:W-:Y:S01]  /*5720*/  F2FP.SATFINITE.E4M3.F32.PACK_AB_MERGE_C R17, R17, R16, RZ ;  /* 0x000000101111723e */ /* 0x000fe200048070ff */
[----:B------:R4:W-:Y:S01]  /*5730*/  @P2 STG.E.U8 desc[UR18][R88.64], R11 ;  /* 0x0000000b58002986 */ /* 0x0009e2000c101112 */
[----:B------:R-:W-:Y:S02]  /*5740*/  LOP3.LUT R4, R3, 0x10, RZ, 0xfc, !PT ;  /* 0x0000001003047812 */ /* 0x000fe400078efcff */
[----:B--2---:R-:W-:Y:S01]  /*5750*/  PRMT R13, R17, 0x9910, RZ ;  /* 0x00009910110d7816 */ /* 0x004fe200000000ff */
[----:B------:R-:W-:Y:S01]  /*5760*/  @P4 STG.E.U8 desc[UR18][R90.64], R17 ;  /* 0x000000115a004986 */ /* 0x000fe2000c101112 */
[----:B------:R-:W-:-:S02]  /*5770*/  ISETP.LT.AND P2, PT, R4, UR11, !P0 ;  /* 0x0000000b04007c0c */ /* 0x000fc4000c741270 */
[C---:B------:R-:W-:Y:S02]  /*5780*/  IADD3 R4, P4, PT, R93.reuse, R0, RZ ;  /* 0x000000005d047210 */ /* 0x040fe40007f9e0ff */
[----:B------:R-:W-:Y:S02]  /*5790*/  SHF.R.S32.HI R13, RZ, 0x8, R13 ;  /* 0x00000008ff0d7819 */ /* 0x000fe4000001140d */
[----:B------:R-:W-:Y:S02]  /*57a0*/  LEA.HI.X.SX32 R5, R93, R2, 0x1, P4 ;  /* 0x000000025d057211 */ /* 0x000fe400020f0eff */
[----:B------:R-:W-:Y:S02]  /*57b0*/  IADD3 R6, P4, PT, R9, R0, RZ ;  /* 0x0000000009067210 */ /* 0x000fe40007f9e0ff */
[----:B------:R-:W-:Y:S01]  /*57c0*/  F2FP.SATFINITE.E4M3.F32.PACK_AB_MERGE_C R19, R19, R18, RZ ;  /* 0x000000121313723e */ /* 0x000fe200048070ff */
[----:B------:R2:W-:Y:S01]  /*57d0*/  @P6 STG.E.U8 desc[UR18][R4.64], R13 ;  /* 0x0000000d04006986 */ /* 0x0005e2000c101112 */
[C---:B---3--:R-:W-:Y:S01]  /*57e0*/  LEA.HI.X.SX32 R7, R9.reuse, R2, 0x1, P4 ;  /* 0x0000000209077211 */ /* 0x048fe200020f0eff */
[----:B------:R-:W-:Y:S01]  /*57f0*/  VIADD R9, R9, UR6 ;  /* 0x0000000609097c36 */ /* 0x000fe20008000000 */
[----:B------:R-:W-:-:S02]  /*5800*/  LOP3.LUT R8, R3, 0x12, RZ, 0xfc, !PT ;  /* 0x0000001203087812 */ /* 0x000fc400078efcff */
[----:B0-----:R-:W-:Y:S01]  /*5810*/  PRMT R15, R19, 0x9910, RZ ;  /* 0x00009910130f7816 */ /* 0x001fe200000000ff */
[----:B------:R0:W-:Y:S01]  /*5820*/  @P3 STG.E.U8 desc[UR18][R6.64], R19 ;  /* 0x0000001306003986 */ /* 0x0001e2000c101112 */
[----:B------:R-:W-:Y:S01]  /*5830*/  ISETP.LT.AND P4, PT, R8, UR11, !P0 ;  /* 0x0000000b08007c0c */ /* 0x000fe2000c781270 */
[C---:B----4-:R-:W-:Y:S01]  /*5840*/  VIADD R11, R9.reuse, UR6 ;  /* 0x00000006090b7c36 */ /* 0x050fe20008000000 */
[C---:B------:R-:W-:Y:S02]  /*5850*/  IADD3 R8, P3, PT, R9.reuse, R0, RZ ;  /* 0x0000000009087210 */ /* 0x040fe40007f7e0ff */
[----:B------:R-:W-:Y:S02]  /*5860*/  SHF.R.S32.HI R15, RZ, 0x8, R15 ;  /* 0x00000008ff0f7819 */ /* 0x000fe4000001140f */
[----:B------:R-:W-:Y:S02]  /*5870*/  LEA.HI.X.SX32 R9, R9, R2, 0x1, P3 ;  /* 0x0000000209097211 */ /* 0x000fe400018f0eff */
[----:B--2---:R-:W-:-:S02]  /*5880*/  IADD3 R4, P3, PT, R11, R0, RZ ;  /* 0x000000000b047210 */ /* 0x004fc40007f7e0ff */
[----:B------:R-:W-:Y:S01]  /*5890*/  LOP3.LUT R10, R3, 0x11, RZ, 0xfc, !PT ;  /* 0x00000011030a7812 */ /* 0x000fe200078efcff */
[----:B------:R2:W-:Y:S01]  /*58a0*/  @P5 STG.E.U8 desc[UR18][R8.64], R15 ;  /* 0x0000000f08005986 */ /* 0x0005e2000c101112 */
[----:B------:R-:W-:Y:S02]  /*58b0*/  F2FP.SATFINITE.E4M3.F32.PACK_AB_MERGE_C R21, R21, R20, RZ ;  /* 0x000000141515723e */ /* 0x000fe400048070ff */
[C---:B------:R-:W-:Y:S01]  /*58c0*/  LEA.HI.X.SX32 R5, R11.reuse, R2, 0x1, P3 ;  /* 0x000000020b057211 */ /* 0x040fe200018f0eff */
[----:B------:R-:W-:Y:S01]  /*58d0*/  VIADD R11, R11, UR6 ;  /* 0x000000060b0b7c36 */ /* 0x000fe20008000000 */
[----:B------:R-:W-:Y:S02]  /*58e0*/  ISETP.LT.AND P6, PT, R10, UR11, !P0 ;  /* 0x0000000b0a007c0c */ /* 0x000fe4000c7c1270 */
[----:B------:R-:W-:Y:S01]  /*58f0*/  LOP3.LUT R10, R3, 0x14, RZ, 0xfc, !PT ;  /* 0x00000014030a7812 */ /* 0x000fe200078efcff */
[----:B------:R3:W-:Y:S01]  /*5900*/  @P2 STG.E.U8 desc[UR18][R4.64], R21 ;  /* 0x0000001504002986 */ /* 0x0007e2000c101112 */
[C---:B0-----:R-:W-:Y:S01]  /*5910*/  IADD3 R6, P2, PT, R11.reuse, R0, RZ ;  /* 0x000000000b067210 */ /* 0x041fe20007f5e0ff */
[----:B------:R-:W-:Y:S01]  /*5920*/  VIADD R13, R11, UR6 ;  /* 0x000000060b0d7c36 */ /* 0x000fe20008000000 */
[----:B------:R-:W-:-:S02]  /*5930*/  ISETP.LT.AND P3, PT, R10, UR11, !P0 ;  /* 0x0000000b0a007c0c */ /* 0x000fc4000c761270 */
[----:B------:R-:W-:Y:S02]  /*5940*/  PRMT R10, R21, 0x9910, RZ ;  /* 0x00009910150a7816 */ /* 0x000fe400000000ff */
[----:B------:R-:W-:Y:S02]  /*5950*/  LEA.HI.X.SX32 R7, R11, R2, 0x1, P2 ;  /* 0x000000020b077211 */ /* 0x000fe400010f0eff */
[----:B--2---:R-:W-:Y:S02]  /*5960*/  IADD3 R8, P2, PT, R13, R0, RZ ;  /* 0x000000000d087210 */ /* 0x004fe40007f5e0ff */
[----:B------:R-:W-:Y:S02]  /*5970*/  SHF.R.S32.HI R15, RZ, 0x8, R10 ;  /* 0x00000008ff0f7819 */ /* 0x000fe4000001140a */
[----:B------:R-:W-:Y:S02]  /*5980*/  F2FP.SATFINITE.E4M3.F32.PACK_AB_MERGE_C R23, R23, R22, RZ ;  /* 0x000000161717723e */ /* 0x000fe400048070ff */
[C---:B------:R-:W-:Y:S01]  /*5990*/  LEA.HI.X.SX32 R9, R13.reuse, R2, 0x1, P2 ;  /* 0x000000020d097211 */ /* 0x040fe200010f0eff */
[----:B------:R-:W-:Y:S01]  /*59a0*/  VIADD R13, R13, UR6 ;  /* 0x000000060d0d7c36 */ /* 0x000fe20008000000 */
[C---:B------:R-:W-:Y:S01]  /*59b0*/  LOP3.LUT R11, R3.reuse, 0x15, RZ, 0xfc, !PT ;  /* 0x00000015030b7812 */ /* 0x040fe200078efcff */
[----:B------:R0:W-:Y:S01]  /*59c0*/  @P6 STG.E.U8 desc[UR18][R6.64], R15 ;  /* 0x0000000f06006986 */ /* 0x0001e2000c101112 */
[----:B------:R-:W-:-:S02]  /*59d0*/  LOP3.LUT R12, R3, 0x13, RZ, 0xfc, !PT ;  /* 0x00000013030c7812 */ /* 0x000fc400078efcff */
[----:B------:R-:W-:Y:S01]  /*59e0*/  LOP3.LUT R10, R3, 0x16, RZ, 0xfc, !PT ;  /* 0x00000016030a7812 */ /* 0x000fe200078efcff */
[----:B------:R2:W-:Y:S01]  /*59f0*/  @P4 STG.E.U8 desc[UR18][R8.64], R23 ;  /* 0x0000001708004986 */ /* 0x0005e2000c101112 */
[----:B------:R-:W-:Y:S01]  /*5a00*/  ISETP.LT.AND P6, PT, R11, UR11, !P0 ;  /* 0x0000000b0b007c0c */ /* 0x000fe2000c7c1270 */
[C---:B------:R-:W-:Y:S01]  /*5a10*/  VIADD R11, R13.reuse, UR6 ;  /* 0x000000060d0b7c36 */ /* 0x040fe20008000000 */
[----:B------:R-:W-:Y:S02]  /*5a20*/  ISETP.LT.AND P5, PT, R12, UR11, !P0 ;  /* 0x0000000b0c007c0c */ /* 0x000fe4000c7a1270 */
[----:B---3--:R-:W-:Y:S02]  /*5a30*/  IADD3 R4, P4, PT, R13, R0, RZ ;  /* 0x000000000d047210 */ /* 0x008fe40007f9e0ff */
[----:B------:R-:W-:Y:S02]  /*5a40*/  ISETP.LT.AND P2, PT, R10, UR11, !P0 ;  /* 0x0000000b0a007c0c */ /* 0x000fe4000c741270 */
[----:B------:R-:W-:-:S02]  /*5a50*/  PRMT R10, R23, 0x9910, RZ ;  /* 0x00009910170a7816 */ /* 0x000fc400000000ff */
[----:B------:R-:W-:Y:S02]  /*5a60*/  LEA.HI.X.SX32 R5, R13, R2, 0x1, P4 ;  /* 0x000000020d057211 */ /* 0x000fe400020f0eff */
[----:B0-----:R-:W-:Y:S02]  /*5a70*/  IADD3 R6, P4, PT, R11, R0, RZ ;  /* 0x000000000b067210 */ /* 0x001fe40007f9e0ff */
[----:B------:R-:W-:Y:S02]  /*5a80*/  SHF.R.S32.HI R15, RZ, 0x8, R10 ;  /* 0x00000008ff0f7819 */ /* 0x000fe4000001140a */
[----:B------:R-:W-:Y:S02]  /*5a90*/  F2FP.SATFINITE.E4M3.F32.PACK_AB_MERGE_C R25, R25, R24, RZ ;  /* 0x000000181919723e */ /* 0x000fe400048070ff */
[C---:B------:R-:W-:Y:S01]  /*5aa0*/  LEA.HI.X.SX32 R7, R11.reuse, R2, 0x1, P4 ;  /* 0x000000020b077211 */ /* 0x040fe200020f0eff */
[----:B------:R-:W-:Y:S01]  /*5ab0*/  VIADD R11, R11, UR6 ;  /* 0x000000060b0b7c36 */ /* 0x000fe20008000000 */
[----:B------:R0:W-:Y:S01]  /*5ac0*/  @P5 STG.E.U8 desc[UR18][R4.64], R15 ;  /* 0x0000000f04005986 */ /* 0x0001e2000c101112 */
[----:B------:R-:W-:-:S02]  /*5ad0*/  LOP3.LUT R10, R3, 0x18, RZ, 0xfc, !PT ;  /* 0x00000018030a7812 */ /* 0x000fc400078efcff */
[C---:B------:R-:W-:Y:S01]  /*5ae0*/  VIADD R13, R11.reuse, UR6 ;  /* 0x000000060b0d7c36 */ /* 0x040fe20008000000 */
[----:B------:R3:W-:Y:S01]  /*5af0*/  @P3 STG.E.U8 desc[UR18][R6.64], R25 ;  /* 0x0000001906003986 */ /* 0x0007e2000c101112 */
[----:B--2---:R-:W-:Y:S02]  /*5b00*/  IADD3 R8, P3, PT, R11, R0, RZ ;  /* 0x000000000b087210 */ /* 0x004fe40007f7e0ff */
[----:B------:R-:W-:Y:S02]  /*5b10*/  ISETP.LT.AND P4, PT, R10, UR11, !P0 ;  /* 0x0000000b0a007c0c */ /* 0x000fe4000c781270 */
[----:B------:R-:W-:Y:S02]  /*5b20*/  PRMT R10, R25, 0x9910, RZ ;  /* 0x00009910190a7816 */ /* 0x000fe400000000ff */
[----:B------:R-:W-:Y:S02]  /*5b30*/  LEA.HI.X.SX32 R9, R11, R2, 0x1, P3 ;  /* 0x000000020b097211 */ /* 0x000fe400018f0eff */
[----:B0-----:R-:W-:-:S02]  /*5b40*/  IADD3 R4, P3, PT, R13, R0, RZ ;  /* 0x000000000d047210 */ /* 0x001fc40007f7e0ff */
[----:B------:R-:W-:Y:S02]  /*5b50*/  SHF.R.S32.HI R15, RZ, 0x8, R10 ;  /* 0x00000008ff0f7819 */ /* 0x000fe4000001140a */
[----:B------:R-:W-:Y:S02]  /*5b60*/  F2FP.SATFINITE.E4M3.F32.PACK_AB_MERGE_C R27, R27, R26, RZ ;  /* 0x0000001a1b1b723e */ /* 0x000fe400048070ff */
[C---:B------:R-:W-:Y:S01]  /*5b70*/  LEA.HI.X.SX32 R5, R13.reuse, R2, 0x1, P3 ;  /* 0x000000020d057211 */ /* 0x040fe200018f0eff */
[----:B------:R-:W-:Y:S01]  /*5b80*/  VIADD R13, R13, UR6 ;  /* 0x000000060d0d7c36 */ /* 0x000fe20008000000 */
[C---:B------:R-:W-:Y:S01]  /*5b90*/  LOP3.LUT R11, R3.reuse, 0x19, RZ, 0xfc, !PT ;  /* 0x00000019030b7812 */ /* 0x040fe200078efcff */
[----:B------:R0:W-:Y:S01]  /*5ba0*/  @P6 STG.E.U8 desc[UR18][R8.64], R15 ;  /* 0x0000000f08006986 */ /* 0x0001e2000c101112 */
[C---:B------:R-:W-:Y:S02]  /*5bb0*/  LOP3.LUT R12, R3.reuse, 0x17, RZ, 0xfc, !PT ;  /* 0x00000017030c7812 */ /* 0x040fe400078efcff */
[----:B------:R-:W-:Y:S01]  /*5bc0*/  LOP3.LUT R10, R3, 0x1a, RZ, 0xfc, !PT ;  /* 0x0000001a030a7812 */ /* 0x000fe200078efcff */
[----:B------:R2:W-:Y:S01]  /*5bd0*/  @P2 STG.E.U8 desc[UR18][R4.64], R27 ;  /* 0x0000001b04002986 */ /* 0x0005e2000c101112 */
[----:B------:R-:W-:Y:S01]  /*5be0*/  ISETP.LT.AND P6, PT, R11, UR11, !P0 ;  /* 0x0000000b0b007c0c */ /* 0x000fe2000c7c1270 */
[----:B------:R-:W-:Y:S01]  /*5bf0*/  VIADD R11, R13, UR6 ;  /* 0x000000060d0b7c36 */ /* 0x000fe20008000000 */
[----:B------:R-:W-:-:S02]  /*5c00*/  ISETP.LT.AND P5, PT, R12, UR11, !P0 ;  /* 0x0000000b0c007c0c */ /* 0x000fc4000c7a1270 */
[----:B---3--:R-:W-:Y:S02]  /*5c10*/  IADD3 R6, P2, PT, R13, R0, RZ ;  /* 0x000000000d067210 */ /* 0x008fe40007f5e0ff */
[----:B------:R-:W-:Y:S02]  /*5c20*/  ISETP.LT.AND P3, PT, R10, UR11, !P0 ;  /* 0x0000000b0a007c0c */ /* 0x000fe4000c761270 */
[----:B------:R-:W-:Y:S02]  /*5c30*/  PRMT R10, R27, 0x9910, RZ ;  /* 0x000099101b0a7816 */ /* 0x000fe400000000ff */
[----:B------:R-:W-:Y:S02]  /*5c40*/  LEA.HI.X.SX32 R7, R13, R2, 0x1, P2 ;  /* 0x000000020d077211 */ /* 0x000fe400010f0eff */
[----:B0-----:R-:W-:Y:S02]  /*5c50*/  IADD3 R8, P2, PT, R11, R0, RZ ;  /* 0x000000000b087210 */ /* 0x001fe40007f5e0ff */
[----:B------:R-:W-:-:S02]  /*5c60*/  SHF.R.S32.HI R15, RZ, 0x8, R10 ;  /* 0x00000008ff0f7819 */ /* 0x000fc4000001140a */
[----:B------:R-:W-:Y:S02]  /*5c70*/  F2FP.SATFINITE.E4M3.F32.PACK_AB_MERGE_C R29, R29, R28, RZ ;  /* 0x0000001c1d1d723e */ /* 0x000fe400048070ff */
[C---:B------:R-:W-:Y:S01]  /*5c80*/  LEA.HI.X.SX32 R9, R11.reuse, R2, 0x1, P2 ;  /* 0x000000020b097211 */ /* 0x040fe200010f0eff */
[----:B------:R-:W-:Y:S01]  /*5c90*/  VIADD R11, R11, UR6 ;  /* 0x000000060b0b7c36 */ /* 0x000fe20008000000 */
[----:B------:R0:W-:Y:S01]  /*5ca0*/  @P5 STG.E.U8 desc[UR18][R6.64], R15 ;  /* 0x0000000f06005986 */ /* 0x0001e2000c101112 */
[----:B------:R-:W-:Y:S02]  /*5cb0*/  LOP3.LUT R10, R3, 0x1c, RZ, 0xfc, !PT ;  /* 0x0000001c030a7812 */ /* 0x000fe400078efcff */
[C---:B------:R-:W-:Y:S01]  /*5cc0*/  VIADD R13, R11.reuse, UR6 ;  /* 0x000000060b0d7c36 */ /* 0x040fe20008000000 */
[----:B------:R3:W-:Y:S01]  /*5cd0*/  @P4 STG.E.U8 desc[UR18][R8.64], R29 ;  /* 0x0000001d08004986 */ /* 0x0007e2000c101112 */
[----:B--2---:R-:W-:Y:S02]  /*5ce0*/  IADD3 R4, P4, PT, R11, R0, RZ ;  /* 0x000000000b047210 */ /* 0x004fe40007f9e0ff */
[----:B------:R-:W-:-:S02]  /*5cf0*/  ISETP.LT.AND P2, PT, R10, UR11, !P0 ;  /* 0x0000000b0a007c0c */ /* 0x000fc4000c741270 */
[----:B------:R-:W-:Y:S02]  /*5d00*/  PRMT R10, R29, 0x9910, RZ ;  /* 0x000099101d0a7816 */ /* 0x000fe400000000ff */
[----:B------:R-:W-:Y:S02]  /*5d10*/  LEA.HI.X.SX32 R5, R11, R2, 0x1, P4 ;  /* 0x000000020b057211 */ /* 0x000fe400020f0eff */
[----:B0-----:R-:W-:Y:S02]  /*5d20*/  IADD3 R6, P4, PT, R13, R0, RZ ;  /* 0x000000000d067210 */ /* 0x001fe40007f9e0ff */
        /* <DEDUP_REMOVED lines=232> */
[----:B------:R-:W-:Y:S02]  /*6bb0*/  PRMT R17, R61, 0x9910, RZ ;  /* 0x000099103d117816 */ /* 0x000fe400000000ff */
[C---:B------:R-:W-:Y:S01]  /*6bc0*/  VIADD R13, R11.reuse, UR6 ;  /* 0x000000060b0d7c36 */ /* 0x040fe20008000000 */
[----:B------:R3:W-:Y:S01]  /*6bd0*/  @P3 STG.E.U8 desc[UR18][R6.64], R61 ;  /* 0x0000003d06003986 */ /* 0x0007e2000c101112 */
[----:B--2---:R-:W-:Y:S02]  /*6be0*/  IADD3 R8, P3, PT, R11, R0, RZ ;  /* 0x000000000b087210 */ /* 0x004fe40007f7e0ff */
[----:B------:R-:W-:-:S02]  /*6bf0*/  SHF.R.S32.HI R17, RZ, 0x8, R17 ;  /* 0x00000008ff117819 */ /* 0x000fc40000011411 */
[----:B------:R-:W-:Y:S01]  /*6c00*/  LEA.HI.X.SX32 R9, R11, R2, 0x1, P3 ;  /* 0x000000020b097211 */ /* 0x000fe200018f0eff */
[----:B------:R-:W-:Y:S01]  /*6c10*/  VIADD R11, R13, UR6 ;  /* 0x000000060d0b7c36 */ /* 0x000fe20008000000 */
[----:B------:R-:W-:Y:S02]  /*6c20*/  LOP3.LUT R10, R3, 0x3c, RZ, 0xfc, !PT ;  /* 0x0000003c030a7812 */ /* 0x000fe400078efcff */
[----:B0-----:R-:W-:Y:S01]  /*6c30*/  IADD3 R4, P3, PT, R13, R0, RZ ;  /* 0x000000000d047210 */ /* 0x001fe20007f7e0ff */
[----:B------:R0:W-:Y:S01]  /*6c40*/  @P6 STG.E.U8 desc[UR18][R8.64], R17 ;  /* 0x0000001108006986 */ /* 0x0001e2000c101112 */
[----:B------:R-:W-:Y:S02]  /*6c50*/  LOP3.LUT R12, R3, 0x3b, RZ, 0xfc, !PT ;  /* 0x0000003b030c7812 */ /* 0x000fe400078efcff */
[----:B------:R-:W-:Y:S02]  /*6c60*/  ISETP.LT.AND P4, PT, R10, UR11, !P0 ;  /* 0x0000000b0a007c0c */ /* 0x000fe4000c781270 */
[----:B------:R-:W-:Y:S01]  /*6c70*/  LEA.HI.X.SX32 R5, R13, R2, 0x1, P3 ;  /* 0x000000020d057211 */ /* 0x000fe200018f0eff */
[----:B------:R-:W-:Y:S01]  /*6c80*/  VIADD R13, R11, UR6 ;  /* 0x000000060b0d7c36 */ /* 0x000fe20008000000 */
[----:B------:R-:W-:-:S02]  /*6c90*/  LOP3.LUT R10, R3, 0x3d, RZ, 0xfc, !PT ;  /* 0x0000003d030a7812 */ /* 0x000fc400078efcff */
[----:B---3--:R-:W-:Y:S01]  /*6ca0*/  IADD3 R6, P6, PT, R11, R0, RZ ;  /* 0x000000000b067210 */ /* 0x008fe20007fde0ff */
[----:B------:R-:W-:Y:S01]  /*6cb0*/  VIADD R15, R13, UR6 ;  /* 0x000000060d0f7c36 */ /* 0x000fe20008000000 */
[----:B------:R-:W-:Y:S02]  /*6cc0*/  F2FP.SATFINITE.E4M3.F32.PACK_AB_MERGE_C R63, R63, R62, RZ ;  /* 0x0000003e3f3f723e */ /* 0x000fe400048070ff */
[----:B------:R-:W-:Y:S02]  /*6cd0*/  ISETP.LT.AND P5, PT, R12, UR11, !P0 ;  /* 0x0000000b0c007c0c */ /* 0x000fe4000c7a1270 */
[----:B------:R-:W-:Y:S01]  /*6ce0*/  ISETP.LT.AND P3, PT, R10, UR11, !P0 ;  /* 0x0000000b0a007c0c */ /* 0x000fe2000c761270 */
[----:B------:R2:W-:Y:S01]  /*6cf0*/  @P2 STG.E.U8 desc[UR18][R4.64], R63 ;  /* 0x0000003f04002986 */ /* 0x0005e2000c101112 */
[----:B------:R-:W-:Y:S02]  /*6d00*/  LOP3.LUT R12, R3, 0x3e, RZ, 0xfc, !PT ;  /* 0x0000003e030c7812 */ /* 0x000fe400078efcff */
[----:B------:R-:W-:-:S02]  /*6d10*/  LEA.HI.X.SX32 R7, R11, R2, 0x1, P6 ;  /* 0x000000020b077211 */ /* 0x000fc400030f0eff */
[----:B------:R-:W-:Y:S02]  /*6d20*/  IADD3 R10, P6, PT, R13, R0, RZ ;  /* 0x000000000d0a7210 */ /* 0x000fe40007fde0ff */
[----:B------:R-:W-:Y:S02]  /*6d30*/  ISETP.LT.AND P2, PT, R12, UR11, !P0 ;  /* 0x0000000b0c007c0c */ /* 0x000fe4000c741270 */
[----:B------:R-:W-:Y:S01]  /*6d40*/  LOP3.LUT R12, R3, 0x3f, RZ, 0xfc, !PT ;  /* 0x0000003f030c7812 */ /* 0x000fe200078efcff */
[----:B------:R-:W-:Y:S01]  /*6d50*/  VIADD R3, R15, UR6 ;  /* 0x000000060f037c36 */ /* 0x000fe20008000000 */
[----:B------:R-:W-:Y:S02]  /*6d60*/  LEA.HI.X.SX32 R11, R13, R2, 0x1, P6 ;  /* 0x000000020d0b7211 */ /* 0x000fe400030f0eff */
[----:B0-----:R-:W-:Y:S01]  /*6d70*/  IADD3 R8, P6, PT, R15, R0, RZ ;  /* 0x000000000f087210 */ /* 0x001fe20007fde0ff */
[----:B------:R-:W-:Y:S01]  /*6d80*/  VIADD R13, R3, UR6 ;  /* 0x00000006030d7c36 */ /* 0x000fe20008000000 */
[----:B------:R-:W-:-:S02]  /*6d90*/  F2FP.SATFINITE.E4M3.F32.PACK_AB_MERGE_C R65, R65, R64, RZ ;  /* 0x000000404141723e */ /* 0x000fc400048070ff */
[----:B------:R-:W-:Y:S02]  /*6da0*/  LEA.HI.X.SX32 R9, R15, R2, 0x1, P6 ;  /* 0x000000020f097211 */ /* 0x000fe400030f0eff */
[----:B--2---:R-:W-:Y:S02]  /*6db0*/  IADD3 R4, P6, PT, R3, R0, RZ ;  /* 0x0000000003047210 */ /* 0x004fe40007fde0ff */
[----:B------:R-:W-:Y:S02]  /*6dc0*/  ISETP.LT.AND P0, PT, R12, UR11, !P0 ;  /* 0x0000000b0c007c0c */ /* 0x000fe4000c701270 */
[----:B------:R-:W-:Y:S02]  /*6dd0*/  PRMT R14, R63, 0x9910, RZ ;  /* 0x000099103f0e7816 */ /* 0x000fe400000000ff */
[----:B------:R-:W-:Y:S02]  /*6de0*/  F2FP.SATFINITE.E4M3.F32.PACK_AB_MERGE_C R67, R67, R66, RZ ;  /* 0x000000424343723e */ /* 0x000fe400048070ff */
[----:B------:R-:W-:-:S02]  /*6df0*/  PRMT R15, R65, 0x9910, RZ ;  /* 0x00009910410f7816 */ /* 0x000fc400000000ff */
[----:B------:R-:W-:Y:S02]  /*6e00*/  LEA.HI.X.SX32 R5, R3, R2, 0x1, P6 ;  /* 0x0000000203057211 */ /* 0x000fe400030f0eff */
[----:B------:R-:W-:Y:S02]  /*6e10*/  IADD3 R12, P6, PT, R13, R0, RZ ;  /* 0x000000000d0c7210 */ /* 0x000fe40007fde0ff */
[----:B------:R-:W-:Y:S02]  /*6e20*/  SHF.R.S32.HI R3, RZ, 0x8, R14 ;  /* 0x00000008ff037819 */ /* 0x000fe4000001140e */
[----:B------:R-:W-:Y:S02]  /*6e30*/  PRMT R17, R67, 0x9910, RZ ;  /* 0x0000991043117816 */ /* 0x000fe400000000ff */
[----:B------:R-:W-:Y:S01]  /*6e40*/  SHF.R.S32.HI R15, RZ, 0x8, R15 ;  /* 0x00000008ff0f7819 */ /* 0x000fe2000001140f */
[----:B------:R0:W-:Y:S01]  /*6e50*/  @P5 STG.E.U8 desc[UR18][R6.64], R3 ;  /* 0x0000000306005986 */ /* 0x0001e2000c101112 */
[----:B------:R-:W-:-:S02]  /*6e60*/  LEA.HI.X.SX32 R13, R13, R2, 0x1, P6 ;  /* 0x000000020d0d7211 */ /* 0x000fc400030f0eff */
[----:B------:R-:W-:Y:S01]  /*6e70*/  SHF.R.S32.HI R17, RZ, 0x8, R17 ;  /* 0x00000008ff117819 */ /* 0x000fe20000011411 */
[----:B------:R0:W-:Y:S04]  /*6e80*/  @P4 STG.E.U8 desc[UR18][R10.64], R65 ;  /* 0x000000410a004986 */ /* 0x0001e8000c101112 */
[----:B------:R0:W-:Y:S04]  /*6e90*/  @P3 STG.E.U8 desc[UR18][R8.64], R15 ;  /* 0x0000000f08003986 */ /* 0x0001e8000c101112 */
[----:B------:R0:W-:Y:S04]  /*6ea0*/  @P2 STG.E.U8 desc[UR18][R4.64], R67 ;  /* 0x0000004304002986 */ /* 0x0001e8000c101112 */
[----:B------:R0:W-:Y:S01]  /*6eb0*/  @P0 STG.E.U8 desc[UR18][R12.64], R17 ;  /* 0x000000110c000986 */ /* 0x0001e2000c101112 */
[----:B-1----:R-:W-:Y:S06]  /*6ec0*/  BAR.SYNC.DEFER_BLOCKING 0x0 ;  /* 0x0000000000007b1d */ /* 0x002fec0000010000 */
[----:B------:R-:W-:Y:S05]  /*6ed0*/  @P1 BRA `(.L_x_13) ;  /* 0x0000000000a01947 */ /* 0x000fea0003800000 */
[----:B------:R-:W1:Y:S01]  /*6ee0*/  S2UR UR5, SR_CgaCtaId ;  /* 0x00000000000579c3 */ /* 0x000e620000008800 */
[----:B------:R-:W-:Y:S01]  /*6ef0*/  NOP ;  /* 0x0000000000007918 */ /* 0x000fe20000000000 */
[----:B------:R-:W-:Y:S01]  /*6f00*/  UMOV UR4, 0x50 ;  /* 0x0000005000047882 */ /* 0x000fe20000000000 */
[----:B------:R-:W-:Y:S02]  /*6f10*/  IMAD.U32 R0, RZ, RZ, UR17 ;  /* 0x00000011ff007e24 */ /* 0x000fe4000f8e00ff */
[----:B0-----:R-:W-:Y:S02]  /*6f20*/  IMAD.MOV.U32 R3, RZ, RZ, 0x3 ;  /* 0x00000003ff037424 */ /* 0x001fe400078e00ff */
[----:B------:R-:W-:Y:S01]  /*6f30*/  IMAD.MOV.U32 R7, RZ, RZ, 0x1 ;  /* 0x00000001ff077424 */ /* 0x000fe200078e00ff */
[----:B------:R-:W-:-:S04]  /*6f40*/  LOP3.LUT R0, R0, 0xffff, RZ, 0xc0, !PT ;  /* 0x0000ffff00007812 */ /* 0x000fc800078ec0ff */
[----:B------:R-:W-:-:S05]  /*6f50*/  SHF.R.U32.HI R0, RZ, 0x5, R0 ;  /* 0x00000005ff007819 */ /* 0x000fca0000011600 */
[----:B------:R-:W-:Y:S01]  /*6f60*/  VIADD R2, R0, 0x10 ;  /* 0x0000001000027836 */ /* 0x000fe20000000000 */
[----:B------:R-:W-:Y:S01]  /*6f70*/  SHF.L.U32 R0, R3, R0, RZ ;  /* 0x0000000003007219 */ /* 0x000fe200000006ff */
[----:B-1----:R-:W-:-:S03]  /*6f80*/  ULEA UR6, UR5, UR4, 0x18 ;  /* 0x0000000405067291 */ /* 0x002fc6000f8ec0ff */
[----:B------:R-:W-:-:S04]  /*6f90*/  SHF.L.U32 R3, R7, R2, RZ ;  /* 0x0000000207037219 */ /* 0x000fc800000006ff */
[----:B------:R-:W-:Y:S02]  /*6fa0*/  LOP3.LUT R0, R3, R0, RZ, 0xfc, !PT ;  /* 0x0000000003007212 */ /* 0x000fe400078efcff */
[----:B------:R-:W0:Y:S02]  /*6fb0*/  LDS R5, [UR6] ;  /* 0x00000006ff057984 */ /* 0x000e240008000800 */
[C---:B------:R-:W-:Y:S02]  /*6fc0*/  LOP3.LUT R2, R0.reuse, 0xffff, RZ, 0xc0, !PT ;  /* 0x0000ffff00027812 */ /* 0x040fe400078ec0ff */
[----:B0-----:R-:W-:-:S04]  /*6fd0*/  LOP3.LUT R3, R0, 0xffff, R5, 0x80, !PT ;  /* 0x0000ffff00037812 */ /* 0x001fc800078e8005 */
[----:B------:R-:W-:-:S13]  /*6fe0*/  ISETP.NE.AND P0, PT, R3, R2, PT ;  /* 0x000000020300720c */ /* 0x000fda0003f05270 */
[----:B------:R-:W-:Y:S05]  /*6ff0*/  @P0 BRA `(.L_x_14) ;  /* 0x0000000000500947 */ /* 0x000fea0003800000 */
[----:B------:R-:W-:Y:S02]  /*7000*/  SHF.R.U32.HI R5, RZ, 0x10, R5 ;  /* 0x00000010ff057819 */ /* 0x000fe40000011605 */
[----:B------:R-:W-:-:S04]  /*7010*/  SHF.R.U32.HI R2, RZ, 0x10, R0 ;  /* 0x00000010ff027819 */ /* 0x000fc80000011600 */
[----:B------:R-:W-:-:S04]  /*7020*/  LOP3.LUT R5, R5, R2, RZ, 0xc0, !PT ;  /* 0x0000000205057212 */ /* 0x000fc800078ec0ff */
[----:B------:R-:W-:-:S13]  /*7030*/  ISETP.NE.AND P0, PT, R5, R2, PT ;  /* 0x000000020500720c */ /* 0x000fda0003f05270 */
[----:B------:R-:W-:Y:S05]  /*7040*/  @P0 BRA `(.L_x_15) ;  /* 0x0000000000300947 */ /* 0x000fea0003800000 */
[----:B------:R-:W-:Y:S01]  /*7050*/  R2UR UR4, R0 ;  /* 0x00000000000472ca */ /* 0x000fe200000e0000 */
[----:B------:R-:W-:Y:S01]  /*7060*/  VOTEU.ANY UR5, UPT, PT ;  /* 0x0000000000057886 */ /* 0x000fe200038e0100 */
[----:B------:R-:W0:Y:S01]  /*7070*/  S2R R0, SR_LANEID ;  /* 0x0000000000007919 */ /* 0x000e220000000000 */
[----:B------:R-:W-:-:S10]  /*7080*/  UFLO.U32 UR5, UR5 ;  /* 0x00000005000572bd */ /* 0x000fd400080e0000 */
[----:B------:R-:W-:-:S06]  /*7090*/  ULOP3.LUT UR4, URZ, UR4, URZ, 0x33, !UPT ;  /* 0x00000004ff047292 */ /* 0x000fcc000f8e33ff */
[----:B------:R-:W-:-:S04]  /*70a0*/  IMAD.U32 R2, RZ, RZ, UR4 ;  /* 0x00000004ff027e24 */ /* 0x000fc8000f8e00ff */
[----:B------:R-:W1:Y:S02]  /*70b0*/  REDUX UR7, R2 ;  /* 0x00000000020773c4 */ /* 0x000e640000000000 */
[----:B------:R2:W-:Y:S01]  /*70c0*/  UTCATOMSWS.AND URZ, UR4 ;  /* 0x0000000400ff79e3 */ /* 0x0005e20008000000 */
[----:B0-----:R-:W-:Y:S01]  /*70d0*/  ISETP.EQ.U32.AND P0, PT, R0, UR5, PT ;  /* 0x0000000500007c0c */ /* 0x001fe2000bf02070 */
[----:B-1----:R-:W-:-:S12]  /*70e0*/  IMAD.U32 R0, RZ, RZ, UR7 ;  /* 0x00000007ff007e24 */ /* 0x002fd8000f8e00ff */
[----:B------:R2:W-:Y:S01]  /*70f0*/  @P0 ATOMS.AND RZ, [UR6], R0 ;  /* 0x00000000ffff098c */ /* 0x0005e2000a800006 */
[----:B------:R-:W-:Y:S05]  /*7100*/  BRA `(.L_x_13) ;  /* 0x0000000000147947 */ /* 0x000fea0003800000 */
.L_x_15:
[----:B------:R-:W-:-:S07]  /*7110*/  MOV R2, 0x7130 ;  /* 0x0000713000027802 */ /* 0x000fce0000000f00 */
[----:B------:R-:W-:Y:S05]  /*7120*/  CALL.REL.NOINC `($__internal_0_$__cuda_sm10x_tcgen05_guardrail_trap_col_being_dealloced_not_returned_by_alloc) ;  /* 0x00000000002c7944 */ /* 0x000fea0003c00000 */
[----:B------:R-:W-:Y:S05]  /*7130*/  BRA `(.L_x_13) ;  /* 0x0000000000087947 */ /* 0x000fea0003800000 */
.L_x_14:
[----:B------:R-:W-:-:S07]  /*7140*/  MOV R2, 0x7160 ;  /* 0x0000716000027802 */ /* 0x000fce0000000f00 */
[----:B------:R-:W-:Y:S05]  /*7150*/  CALL.REL.NOINC `($__internal_2_$__cuda_sm10x_tcgen05_guardrail_trap_unallocated_columns_being_dealloced) ;  /* 0x0000000000387944 */ /* 0x000fea0003c00000 */
.L_x_13:
[----:B------:R-:W-:Y:S01]  /*7160*/  NOP ;  /* 0x0000000000007918 */ /* 0x000fe20000000000 */
[----:B--2---:R-:W-:Y:S05]  /*7170*/  EXIT ;  /* 0x000000000000794d */ /* 0x004fea0003800000 */
.L_x_8:
[----:B------:R-:W0:Y:S02]  /*7180*/  SYNCS.PHASECHK.TRANS64.TRYWAIT P6, [UR13], R122 ;  /* 0x0000007aff0075a7 */ /* 0x000e2400080c110d */
[----:B0-----:R-:W-:Y:S05]  /*7190*/  @!P6 BRA `(.L_x_8) ;  /* 0xfffffffc00f8e947 */ /* 0x001fea000383ffff */
[----:B------:R-:W-:Y:S05]  /*71a0*/  BRA `(.L_x_16) ;  /* 0xffffffcc00747947 */ /* 0x000fea000383ffff */
.L_x_12:
[----:B------:R-:W3:Y:S02]  /*71b0*/  SYNCS.PHASECHK.TRANS64.TRYWAIT P0, [UR13], R4 ;  /* 0x00000004ff0075a7 */ /* 0x000ee4000800110d */
[----:B---3--:R-:W-:Y:S05]  /*71c0*/  @!P0 BRA `(.L_x_12) ;  /* 0xfffffffc00f88947 */ /* 0x008fea000383ffff */
[----:B------:R-:W-:Y:S05]  /*71d0*/  BRA `(.L_x_11) ;  /* 0xffffffdc00807947 */ /* 0x000fea000383ffff */
        .weak           $__internal_0_$__cuda_sm10x_tcgen05_guardrail_trap_col_being_dealloced_not_returned_by_alloc
        .type           $__internal_0_$__cuda_sm10x_tcgen05_guardrail_trap_col_being_dealloced_not_returned_by_alloc,@function
        .size           $__internal_0_$__cuda_sm10x_tcgen05_guardrail_trap_col_being_dealloced_not_returned_by_alloc,($__internal_1_$__cuda_sm10x_tcgen05_guardrail_trap_phase_invalid_during_alloc - $__internal_0_$__cuda_sm10x_tcgen05_guardrail_trap_col_being_dealloced_not_returned_by_alloc)
$__internal_0_$__cuda_sm10x_tcgen05_guardrail_trap_col_being_dealloced_not_returned_by_alloc:
[----:B------:R-:W-:Y:S05]  /*71e0*/  BPT.TRAP 0x1 ;  /* 0x000000040000795c */ /* 0x000fea0000300000 */
[----:B------:R-:W-:-:S04]  /*71f0*/  IMAD.MOV.U32 R3, RZ, RZ, 0x0 ;  /* 0x00000000ff037424 */ /* 0x000fc800078e00ff */
[----:B------:R-:W-:Y:S05]  /*7200*/  RET.REL.NODEC R2 `(matmul_kernel) ;  /* 0xffffff8c027c7950 */ /* 0x000fea0003c3ffff */
        .weak           $__internal_1_$__cuda_sm10x_tcgen05_guardrail_trap_phase_invalid_during_alloc
        .type           $__internal_1_$__cuda_sm10x_tcgen05_guardrail_trap_phase_invalid_during_alloc,@function
        .size           $__internal_1_$__cuda_sm10x_tcgen05_guardrail_trap_phase_invalid_during_alloc,($__internal_2_$__cuda_sm10x_tcgen05_guardrail_trap_unallocated_columns_being_dealloced - $__internal_1_$__cuda_sm10x_tcgen05_guardrail_trap_phase_invalid_during_alloc)
$__internal_1_$__cuda_sm10x_tcgen05_guardrail_trap_phase_invalid_during_alloc:
[----:B------:R-:W-:Y:S05]  /*7210*/  BPT.TRAP 0x1 ;  /* 0x000000040000795c */ /* 0x000fea0000300000 */
[----:B------:R-:W-:-:S04]  /*7220*/  IMAD.MOV.U32 R3, RZ, RZ, 0x0 ;  /* 0x00000000ff037424 */ /* 0x000fc800078e00ff */
[----:B------:R-:W-:Y:S05]  /*7230*/  RET.REL.NODEC R2 `(matmul_kernel) ;  /* 0xffffff8c02707950 */ /* 0x000fea0003c3ffff */
        .weak           $__internal_2_$__cuda_sm10x_tcgen05_guardrail_trap_unallocated_columns_being_dealloced
        .type           $__internal_2_$__cuda_sm10x_tcgen05_guardrail_trap_unallocated_columns_being_dealloced,@function
        .size           $__internal_2_$__cuda_sm10x_tcgen05_guardrail_trap_unallocated_columns_being_dealloced,(.L_x_20 - $__internal_2_$__cuda_sm10x_tcgen05_guardrail_trap_unallocated_columns_being_dealloced)
$__internal_2_$__cuda_sm10x_tcgen05_guardrail_trap_unallocated_columns_being_dealloced:
[----:B------:R-:W-:Y:S05]  /*7240*/  BPT.TRAP 0x1 ;  /* 0x000000040000795c */ /* 0x000fea0000300000 */
[----:B------:R-:W-:-:S04]  /*7250*/  IMAD.MOV.U32 R3, RZ, RZ, 0x0 ;  /* 0x00000000ff037424 */ /* 0x000fc800078e00ff */
[----:B------:R-:W-:Y:S05]  /*7260*/  RET.REL.NODEC R2 `(matmul_kernel) ;  /* 0xffffff8c02647950 */ /* 0x000fea0003c3ffff */
.L_x_17:
[----:B------:R-:W-:-:S00]  /*7270*/  BRA `(.L_x_17) ;  /* 0xfffffffc00fc7947 */ /* 0x000fc0000383ffff */
[----:B------:R-:W-:-:S00]  /*7280*/  NOP ;  /* 0x0000000000007918 */ /* 0x000fc00000000000 */
[----:B------:R-:W-:-:S00]  /*7290*/  NOP ;  /* 0x0000000000007918 */ /* 0x000fc00000000000 */
[----:B------:R-:W-:-:S00]  /*72a0*/  NOP ;  /* 0x0000000000007918 */ /* 0x000fc00000000000 */
[----:B------:R-:W-:-:S00]  /*72b0*/  NOP ;  /* 0x0000000000007918 */ /* 0x000fc00000000000 */
[----:B------:R-:W-:-:S00]  /*72c0*/  NOP ;  /* 0x0000000000007918 */ /* 0x000fc00000000000 */
[----:B------:R-:W-:-:S00]  /*72d0*/  NOP ;  /* 0x0000000000007918 */ /* 0x000fc00000000000 */
[----:B------:R-:W-:-:S00]  /*72e0*/  NOP ;  /* 0x0000000000007918 */ /* 0x000fc00000000000 */
[----:B------:R-:W-:-:S00]  /*72f0*/  NOP ;  /* 0x0000000000007918 */ /* 0x000fc00000000000 */
.L_x_20:


//--------------------- .nv.shared.matmul_kernel  --------------------------
	.section	.nv.shared.matmul_kernel,"aw",@nobits
	.sectionflags	@""
	.align	16
	.zero		1024


//--------------------- .nv.shared.reserved.0     --------------------------
	.section	.nv.shared.reserved.0,"aw",@nobits
	.align	8
	.weak		__nv_reservedSMEM_offset_0_alias
	.size		__nv_reservedSMEM_offset_0_alias, 0, 64
	.other		__nv_reservedSMEM_offset_0_alias,@"STO_CUDA_RESERVED_SHARED STV_DEFAULT"
__nv_reservedSMEM_offset_0_alias:
	.zero		0
.nv.shared.reserved.0:
	.zero		64
	.weak		__nv_reservedSMEM_allocation_phase
	.type		__nv_reservedSMEM_allocation_phase,@object
	.size		__nv_reservedSMEM_allocation_phase,(.L_0 - __nv_reservedSMEM_allocation_phase)
__nv_reservedSMEM_allocation_phase:
	.zero		1
.L_0:
	.zero		7
	.weak		__nv_reservedSMEM_devtool_atexit_pc
	.type		__nv_reservedSMEM_devtool_atexit_pc,@object
	.size		__nv_reservedSMEM_devtool_atexit_pc,(__nv_reservedSMEM_allocation_mask - __nv_reservedSMEM_devtool_atexit_pc)
__nv_reservedSMEM_devtool_atexit_pc:
	.zero		8
	.weak		__nv_reservedSMEM_allocation_mask
	.type		__nv_reservedSMEM_allocation_mask,@object
	.size		__nv_reservedSMEM_allocation_mask,(.L_2 - __nv_reservedSMEM_allocation_mask)
__nv_reservedSMEM_allocation_mask:
	.zero		4
.L_2:


//--------------------- .nv.constant0.matmul_kernel --------------------------
	.section	.nv.constant0.matmul_kernel,"a",@progbits
	.sectionflags	@""
	.align	4
.nv.constant0.matmul_kernel:
	.zero		976


//--------------------- SYMBOLS --------------------------

	.type		.nv.reservedSmem.offset0,@object
	.size		.nv.reservedSmem.offset0,0x4
	.type		.nv.reservedSmem.cap,@object
	.size		.nv.reservedSmem.cap,0x4
